//
// Generated by NVIDIA NVVM Compiler
//
// Compiler Build ID: CL-36424714
// Cuda compilation tools, release 13.0, V13.0.88
// Based on NVVM 20.0.0
//

.version 9.0
.target sm_100
.address_size 64

	// .globl	gmem_fp_hammer_kernel
.global .align 1 .b8 ld_arr[268435456];
.global .align 4 .f32 sfma_out;
.global .align 8 .f64 dfma_out;

.visible .entry gmem_fp_hammer_kernel()
{
	.reg .pred 	%p<5>;
	.reg .b32 	%r<149>;
	.reg .b32 	%f<5377>;
	.reg .b64 	%rd<261>;
	.reg .b64 	%fd<2960>;

	mov.u32 	%r11, %tid.x;
	mov.u32 	%r12, %ctaid.x;
	shl.b32 	%r13, %r12, 10;
	or.b32  	%r1, %r13, %r11;
	mov.u32 	%r2, %nctaid.x;
	shl.b32 	%r3, %r2, 10;
	shl.b32 	%r4, %r2, 17;
	rem.s32 	%r14, 33554432, %r4;
	sub.s32 	%r5, 33554432, %r14;
	bar.sync 	0;
	mov.f64 	%fd1431, 0dC16312D000000000;
	mov.f32 	%f4266, 0fC7C35000;
	mov.f64 	%fd2959, 0d0000000000000000;
	mov.b32 	%r147, 0;
	mov.u64 	%rd2, ld_arr;
	mul.wide.s32 	%rd4, %r3, 8;
	mov.f32 	%f4268, %f4266;
	mov.f64 	%fd1433, %fd1431;
$L__BB0_1:
	setp.ge.s32 	%p1, %r1, %r5;
	@%p1 bra 	$L__BB0_4;
	mov.u32 	%r148, %r1;
	mov.f32 	%f5373, %f4266;
	mov.f32 	%f5374, %f4268;
	mov.f64 	%fd2955, %fd1431;
	mov.f64 	%fd2956, %fd1433;
$L__BB0_3:
	mul.wide.s32 	%rd1, %r148, 8;
	add.s64 	%rd3, %rd2, %rd1;
	ld.volatile.global.f64 	%fd2695, [%rd3];
	add.f64 	%fd2696, %fd2959, %fd2695;
	add.s64 	%rd5, %rd3, %rd4;
	ld.volatile.global.f64 	%fd2697, [%rd5];
	add.f64 	%fd2698, %fd2696, %fd2697;
	shl.b32 	%r15, %r2, 11;
	add.s32 	%r16, %r15, %r148;
	mul.wide.s32 	%rd6, %r16, 8;
	add.s64 	%rd7, %rd2, %rd6;
	ld.volatile.global.f64 	%fd2699, [%rd7];
	add.f64 	%fd2700, %fd2698, %fd2699;
	add.s32 	%r17, %r16, %r3;
	mul.wide.s32 	%rd8, %r17, 8;
	add.s64 	%rd9, %rd2, %rd8;
	ld.volatile.global.f64 	%fd2701, [%rd9];
	add.f64 	%fd2702, %fd2700, %fd2701;
	shl.b32 	%r18, %r2, 12;
	add.s32 	%r19, %r18, %r148;
	mul.wide.s32 	%rd10, %r19, 8;
	add.s64 	%rd11, %rd2, %rd10;
	ld.volatile.global.f64 	%fd2703, [%rd11];
	add.f64 	%fd2704, %fd2702, %fd2703;
	add.s32 	%r20, %r19, %r3;
	mul.wide.s32 	%rd12, %r20, 8;
	add.s64 	%rd13, %rd2, %rd12;
	ld.volatile.global.f64 	%fd2705, [%rd13];
	add.f64 	%fd2706, %fd2704, %fd2705;
	add.s32 	%r21, %r15, %r19;
	mul.wide.s32 	%rd14, %r21, 8;
	add.s64 	%rd15, %rd2, %rd14;
	ld.volatile.global.f64 	%fd2707, [%rd15];
	add.f64 	%fd2708, %fd2706, %fd2707;
	add.s32 	%r22, %r21, %r3;
	mul.wide.s32 	%rd16, %r22, 8;
	add.s64 	%rd17, %rd2, %rd16;
	ld.volatile.global.f64 	%fd2709, [%rd17];
	add.f64 	%fd2710, %fd2708, %fd2709;
	shl.b32 	%r23, %r2, 13;
	add.s32 	%r24, %r23, %r148;
	mul.wide.s32 	%rd18, %r24, 8;
	add.s64 	%rd19, %rd2, %rd18;
	ld.volatile.global.f64 	%fd2711, [%rd19];
	add.f64 	%fd2712, %fd2710, %fd2711;
	add.s32 	%r25, %r24, %r3;
	mul.wide.s32 	%rd20, %r25, 8;
	add.s64 	%rd21, %rd2, %rd20;
	ld.volatile.global.f64 	%fd2713, [%rd21];
	add.f64 	%fd2714, %fd2712, %fd2713;
	add.s32 	%r26, %r15, %r24;
	mul.wide.s32 	%rd22, %r26, 8;
	add.s64 	%rd23, %rd2, %rd22;
	ld.volatile.global.f64 	%fd2715, [%rd23];
	add.f64 	%fd2716, %fd2714, %fd2715;
	add.s32 	%r27, %r26, %r3;
	mul.wide.s32 	%rd24, %r27, 8;
	add.s64 	%rd25, %rd2, %rd24;
	ld.volatile.global.f64 	%fd2717, [%rd25];
	add.f64 	%fd2718, %fd2716, %fd2717;
	add.s32 	%r28, %r18, %r24;
	mul.wide.s32 	%rd26, %r28, 8;
	add.s64 	%rd27, %rd2, %rd26;
	ld.volatile.global.f64 	%fd2719, [%rd27];
	add.f64 	%fd2720, %fd2718, %fd2719;
	add.s32 	%r29, %r28, %r3;
	mul.wide.s32 	%rd28, %r29, 8;
	add.s64 	%rd29, %rd2, %rd28;
	ld.volatile.global.f64 	%fd2721, [%rd29];
	add.f64 	%fd2722, %fd2720, %fd2721;
	add.s32 	%r30, %r15, %r28;
	mul.wide.s32 	%rd30, %r30, 8;
	add.s64 	%rd31, %rd2, %rd30;
	ld.volatile.global.f64 	%fd2723, [%rd31];
	add.f64 	%fd2724, %fd2722, %fd2723;
	add.s32 	%r31, %r30, %r3;
	mul.wide.s32 	%rd32, %r31, 8;
	add.s64 	%rd33, %rd2, %rd32;
	ld.volatile.global.f64 	%fd2725, [%rd33];
	add.f64 	%fd2726, %fd2724, %fd2725;
	shl.b32 	%r32, %r2, 14;
	add.s32 	%r33, %r32, %r148;
	mul.wide.s32 	%rd34, %r33, 8;
	add.s64 	%rd35, %rd2, %rd34;
	ld.volatile.global.f64 	%fd2727, [%rd35];
	add.f64 	%fd2728, %fd2726, %fd2727;
	add.s32 	%r34, %r33, %r3;
	mul.wide.s32 	%rd36, %r34, 8;
	add.s64 	%rd37, %rd2, %rd36;
	ld.volatile.global.f64 	%fd2729, [%rd37];
	add.f64 	%fd2730, %fd2728, %fd2729;
	add.s32 	%r35, %r15, %r33;
	mul.wide.s32 	%rd38, %r35, 8;
	add.s64 	%rd39, %rd2, %rd38;
	ld.volatile.global.f64 	%fd2731, [%rd39];
	add.f64 	%fd2732, %fd2730, %fd2731;
	add.s32 	%r36, %r35, %r3;
	mul.wide.s32 	%rd40, %r36, 8;
	add.s64 	%rd41, %rd2, %rd40;
	ld.volatile.global.f64 	%fd2733, [%rd41];
	add.f64 	%fd2734, %fd2732, %fd2733;
	add.s32 	%r37, %r18, %r33;
	mul.wide.s32 	%rd42, %r37, 8;
	add.s64 	%rd43, %rd2, %rd42;
	ld.volatile.global.f64 	%fd2735, [%rd43];
	add.f64 	%fd2736, %fd2734, %fd2735;
	add.s32 	%r38, %r37, %r3;
	mul.wide.s32 	%rd44, %r38, 8;
	add.s64 	%rd45, %rd2, %rd44;
	ld.volatile.global.f64 	%fd2737, [%rd45];
	add.f64 	%fd2738, %fd2736, %fd2737;
	add.s32 	%r39, %r15, %r37;
	mul.wide.s32 	%rd46, %r39, 8;
	add.s64 	%rd47, %rd2, %rd46;
	ld.volatile.global.f64 	%fd2739, [%rd47];
	add.f64 	%fd2740, %fd2738, %fd2739;
	add.s32 	%r40, %r39, %r3;
	mul.wide.s32 	%rd48, %r40, 8;
	add.s64 	%rd49, %rd2, %rd48;
	ld.volatile.global.f64 	%fd2741, [%rd49];
	add.f64 	%fd2742, %fd2740, %fd2741;
	add.s32 	%r41, %r23, %r33;
	mul.wide.s32 	%rd50, %r41, 8;
	add.s64 	%rd51, %rd2, %rd50;
	ld.volatile.global.f64 	%fd2743, [%rd51];
	add.f64 	%fd2744, %fd2742, %fd2743;
	add.s32 	%r42, %r41, %r3;
	mul.wide.s32 	%rd52, %r42, 8;
	add.s64 	%rd53, %rd2, %rd52;
	ld.volatile.global.f64 	%fd2745, [%rd53];
	add.f64 	%fd2746, %fd2744, %fd2745;
	add.s32 	%r43, %r15, %r41;
	mul.wide.s32 	%rd54, %r43, 8;
	add.s64 	%rd55, %rd2, %rd54;
	ld.volatile.global.f64 	%fd2747, [%rd55];
	add.f64 	%fd2748, %fd2746, %fd2747;
	add.s32 	%r44, %r43, %r3;
	mul.wide.s32 	%rd56, %r44, 8;
	add.s64 	%rd57, %rd2, %rd56;
	ld.volatile.global.f64 	%fd2749, [%rd57];
	add.f64 	%fd2750, %fd2748, %fd2749;
	add.s32 	%r45, %r18, %r41;
	mul.wide.s32 	%rd58, %r45, 8;
	add.s64 	%rd59, %rd2, %rd58;
	ld.volatile.global.f64 	%fd2751, [%rd59];
	add.f64 	%fd2752, %fd2750, %fd2751;
	add.s32 	%r46, %r45, %r3;
	mul.wide.s32 	%rd60, %r46, 8;
	add.s64 	%rd61, %rd2, %rd60;
	ld.volatile.global.f64 	%fd2753, [%rd61];
	add.f64 	%fd2754, %fd2752, %fd2753;
	add.s32 	%r47, %r15, %r45;
	mul.wide.s32 	%rd62, %r47, 8;
	add.s64 	%rd63, %rd2, %rd62;
	ld.volatile.global.f64 	%fd2755, [%rd63];
	add.f64 	%fd2756, %fd2754, %fd2755;
	add.s32 	%r48, %r47, %r3;
	mul.wide.s32 	%rd64, %r48, 8;
	add.s64 	%rd65, %rd2, %rd64;
	ld.volatile.global.f64 	%fd2757, [%rd65];
	add.f64 	%fd2758, %fd2756, %fd2757;
	shl.b32 	%r49, %r2, 15;
	add.s32 	%r50, %r49, %r148;
	mul.wide.s32 	%rd66, %r50, 8;
	add.s64 	%rd67, %rd2, %rd66;
	ld.volatile.global.f64 	%fd2759, [%rd67];
	add.f64 	%fd2760, %fd2758, %fd2759;
	add.s32 	%r51, %r50, %r3;
	mul.wide.s32 	%rd68, %r51, 8;
	add.s64 	%rd69, %rd2, %rd68;
	ld.volatile.global.f64 	%fd2761, [%rd69];
	add.f64 	%fd2762, %fd2760, %fd2761;
	add.s32 	%r52, %r15, %r50;
	mul.wide.s32 	%rd70, %r52, 8;
	add.s64 	%rd71, %rd2, %rd70;
	ld.volatile.global.f64 	%fd2763, [%rd71];
	add.f64 	%fd2764, %fd2762, %fd2763;
	add.s32 	%r53, %r52, %r3;
	mul.wide.s32 	%rd72, %r53, 8;
	add.s64 	%rd73, %rd2, %rd72;
	ld.volatile.global.f64 	%fd2765, [%rd73];
	add.f64 	%fd2766, %fd2764, %fd2765;
	add.s32 	%r54, %r18, %r50;
	mul.wide.s32 	%rd74, %r54, 8;
	add.s64 	%rd75, %rd2, %rd74;
	ld.volatile.global.f64 	%fd2767, [%rd75];
	add.f64 	%fd2768, %fd2766, %fd2767;
	add.s32 	%r55, %r54, %r3;
	mul.wide.s32 	%rd76, %r55, 8;
	add.s64 	%rd77, %rd2, %rd76;
	ld.volatile.global.f64 	%fd2769, [%rd77];
	add.f64 	%fd2770, %fd2768, %fd2769;
	add.s32 	%r56, %r15, %r54;
	mul.wide.s32 	%rd78, %r56, 8;
	add.s64 	%rd79, %rd2, %rd78;
	ld.volatile.global.f64 	%fd2771, [%rd79];
	add.f64 	%fd2772, %fd2770, %fd2771;
	add.s32 	%r57, %r56, %r3;
	mul.wide.s32 	%rd80, %r57, 8;
	add.s64 	%rd81, %rd2, %rd80;
	ld.volatile.global.f64 	%fd2773, [%rd81];
	add.f64 	%fd2774, %fd2772, %fd2773;
	add.s32 	%r58, %r23, %r50;
	mul.wide.s32 	%rd82, %r58, 8;
	add.s64 	%rd83, %rd2, %rd82;
	ld.volatile.global.f64 	%fd2775, [%rd83];
	add.f64 	%fd2776, %fd2774, %fd2775;
	add.s32 	%r59, %r58, %r3;
	mul.wide.s32 	%rd84, %r59, 8;
	add.s64 	%rd85, %rd2, %rd84;
	ld.volatile.global.f64 	%fd2777, [%rd85];
	add.f64 	%fd2778, %fd2776, %fd2777;
	add.s32 	%r60, %r15, %r58;
	mul.wide.s32 	%rd86, %r60, 8;
	add.s64 	%rd87, %rd2, %rd86;
	ld.volatile.global.f64 	%fd2779, [%rd87];
	add.f64 	%fd2780, %fd2778, %fd2779;
	add.s32 	%r61, %r60, %r3;
	mul.wide.s32 	%rd88, %r61, 8;
	add.s64 	%rd89, %rd2, %rd88;
	ld.volatile.global.f64 	%fd2781, [%rd89];
	add.f64 	%fd2782, %fd2780, %fd2781;
	add.s32 	%r62, %r18, %r58;
	mul.wide.s32 	%rd90, %r62, 8;
	add.s64 	%rd91, %rd2, %rd90;
	ld.volatile.global.f64 	%fd2783, [%rd91];
	add.f64 	%fd2784, %fd2782, %fd2783;
	add.s32 	%r63, %r62, %r3;
	mul.wide.s32 	%rd92, %r63, 8;
	add.s64 	%rd93, %rd2, %rd92;
	ld.volatile.global.f64 	%fd2785, [%rd93];
	add.f64 	%fd2786, %fd2784, %fd2785;
	add.s32 	%r64, %r15, %r62;
	mul.wide.s32 	%rd94, %r64, 8;
	add.s64 	%rd95, %rd2, %rd94;
	ld.volatile.global.f64 	%fd2787, [%rd95];
	add.f64 	%fd2788, %fd2786, %fd2787;
	add.s32 	%r65, %r64, %r3;
	mul.wide.s32 	%rd96, %r65, 8;
	add.s64 	%rd97, %rd2, %rd96;
	ld.volatile.global.f64 	%fd2789, [%rd97];
	add.f64 	%fd2790, %fd2788, %fd2789;
	add.s32 	%r66, %r32, %r50;
	mul.wide.s32 	%rd98, %r66, 8;
	add.s64 	%rd99, %rd2, %rd98;
	ld.volatile.global.f64 	%fd2791, [%rd99];
	add.f64 	%fd2792, %fd2790, %fd2791;
	add.s32 	%r67, %r66, %r3;
	mul.wide.s32 	%rd100, %r67, 8;
	add.s64 	%rd101, %rd2, %rd100;
	ld.volatile.global.f64 	%fd2793, [%rd101];
	add.f64 	%fd2794, %fd2792, %fd2793;
	add.s32 	%r68, %r15, %r66;
	mul.wide.s32 	%rd102, %r68, 8;
	add.s64 	%rd103, %rd2, %rd102;
	ld.volatile.global.f64 	%fd2795, [%rd103];
	add.f64 	%fd2796, %fd2794, %fd2795;
	add.s32 	%r69, %r68, %r3;
	mul.wide.s32 	%rd104, %r69, 8;
	add.s64 	%rd105, %rd2, %rd104;
	ld.volatile.global.f64 	%fd2797, [%rd105];
	add.f64 	%fd2798, %fd2796, %fd2797;
	add.s32 	%r70, %r18, %r66;
	mul.wide.s32 	%rd106, %r70, 8;
	add.s64 	%rd107, %rd2, %rd106;
	ld.volatile.global.f64 	%fd2799, [%rd107];
	add.f64 	%fd2800, %fd2798, %fd2799;
	add.s32 	%r71, %r70, %r3;
	mul.wide.s32 	%rd108, %r71, 8;
	add.s64 	%rd109, %rd2, %rd108;
	ld.volatile.global.f64 	%fd2801, [%rd109];
	add.f64 	%fd2802, %fd2800, %fd2801;
	add.s32 	%r72, %r15, %r70;
	mul.wide.s32 	%rd110, %r72, 8;
	add.s64 	%rd111, %rd2, %rd110;
	ld.volatile.global.f64 	%fd2803, [%rd111];
	add.f64 	%fd2804, %fd2802, %fd2803;
	add.s32 	%r73, %r72, %r3;
	mul.wide.s32 	%rd112, %r73, 8;
	add.s64 	%rd113, %rd2, %rd112;
	ld.volatile.global.f64 	%fd2805, [%rd113];
	add.f64 	%fd2806, %fd2804, %fd2805;
	add.s32 	%r74, %r23, %r66;
	mul.wide.s32 	%rd114, %r74, 8;
	add.s64 	%rd115, %rd2, %rd114;
	ld.volatile.global.f64 	%fd2807, [%rd115];
	add.f64 	%fd2808, %fd2806, %fd2807;
	add.s32 	%r75, %r74, %r3;
	mul.wide.s32 	%rd116, %r75, 8;
	add.s64 	%rd117, %rd2, %rd116;
	ld.volatile.global.f64 	%fd2809, [%rd117];
	add.f64 	%fd2810, %fd2808, %fd2809;
	add.s32 	%r76, %r15, %r74;
	mul.wide.s32 	%rd118, %r76, 8;
	add.s64 	%rd119, %rd2, %rd118;
	ld.volatile.global.f64 	%fd2811, [%rd119];
	add.f64 	%fd2812, %fd2810, %fd2811;
	add.s32 	%r77, %r76, %r3;
	mul.wide.s32 	%rd120, %r77, 8;
	add.s64 	%rd121, %rd2, %rd120;
	ld.volatile.global.f64 	%fd2813, [%rd121];
	add.f64 	%fd2814, %fd2812, %fd2813;
	add.s32 	%r78, %r18, %r74;
	mul.wide.s32 	%rd122, %r78, 8;
	add.s64 	%rd123, %rd2, %rd122;
	ld.volatile.global.f64 	%fd2815, [%rd123];
	add.f64 	%fd2816, %fd2814, %fd2815;
	add.s32 	%r79, %r78, %r3;
	mul.wide.s32 	%rd124, %r79, 8;
	add.s64 	%rd125, %rd2, %rd124;
	ld.volatile.global.f64 	%fd2817, [%rd125];
	add.f64 	%fd2818, %fd2816, %fd2817;
	add.s32 	%r80, %r15, %r78;
	mul.wide.s32 	%rd126, %r80, 8;
	add.s64 	%rd127, %rd2, %rd126;
	ld.volatile.global.f64 	%fd2819, [%rd127];
	add.f64 	%fd2820, %fd2818, %fd2819;
	add.s32 	%r81, %r80, %r3;
	mul.wide.s32 	%rd128, %r81, 8;
	add.s64 	%rd129, %rd2, %rd128;
	ld.volatile.global.f64 	%fd2821, [%rd129];
	add.f64 	%fd2822, %fd2820, %fd2821;
	shl.b32 	%r82, %r2, 16;
	add.s32 	%r83, %r82, %r148;
	mul.wide.s32 	%rd130, %r83, 8;
	add.s64 	%rd131, %rd2, %rd130;
	ld.volatile.global.f64 	%fd2823, [%rd131];
	add.f64 	%fd2824, %fd2822, %fd2823;
	add.s32 	%r84, %r83, %r3;
	mul.wide.s32 	%rd132, %r84, 8;
	add.s64 	%rd133, %rd2, %rd132;
	ld.volatile.global.f64 	%fd2825, [%rd133];
	add.f64 	%fd2826, %fd2824, %fd2825;
	add.s32 	%r85, %r15, %r83;
	mul.wide.s32 	%rd134, %r85, 8;
	add.s64 	%rd135, %rd2, %rd134;
	ld.volatile.global.f64 	%fd2827, [%rd135];
	add.f64 	%fd2828, %fd2826, %fd2827;
	add.s32 	%r86, %r85, %r3;
	mul.wide.s32 	%rd136, %r86, 8;
	add.s64 	%rd137, %rd2, %rd136;
	ld.volatile.global.f64 	%fd2829, [%rd137];
	add.f64 	%fd2830, %fd2828, %fd2829;
	add.s32 	%r87, %r18, %r83;
	mul.wide.s32 	%rd138, %r87, 8;
	add.s64 	%rd139, %rd2, %rd138;
	ld.volatile.global.f64 	%fd2831, [%rd139];
	add.f64 	%fd2832, %fd2830, %fd2831;
	add.s32 	%r88, %r87, %r3;
	mul.wide.s32 	%rd140, %r88, 8;
	add.s64 	%rd141, %rd2, %rd140;
	ld.volatile.global.f64 	%fd2833, [%rd141];
	add.f64 	%fd2834, %fd2832, %fd2833;
	add.s32 	%r89, %r15, %r87;
	mul.wide.s32 	%rd142, %r89, 8;
	add.s64 	%rd143, %rd2, %rd142;
	ld.volatile.global.f64 	%fd2835, [%rd143];
	add.f64 	%fd2836, %fd2834, %fd2835;
	add.s32 	%r90, %r89, %r3;
	mul.wide.s32 	%rd144, %r90, 8;
	add.s64 	%rd145, %rd2, %rd144;
	ld.volatile.global.f64 	%fd2837, [%rd145];
	add.f64 	%fd2838, %fd2836, %fd2837;
	add.s32 	%r91, %r23, %r83;
	mul.wide.s32 	%rd146, %r91, 8;
	add.s64 	%rd147, %rd2, %rd146;
	ld.volatile.global.f64 	%fd2839, [%rd147];
	add.f64 	%fd2840, %fd2838, %fd2839;
	add.s32 	%r92, %r91, %r3;
	mul.wide.s32 	%rd148, %r92, 8;
	add.s64 	%rd149, %rd2, %rd148;
	ld.volatile.global.f64 	%fd2841, [%rd149];
	add.f64 	%fd2842, %fd2840, %fd2841;
	add.s32 	%r93, %r15, %r91;
	mul.wide.s32 	%rd150, %r93, 8;
	add.s64 	%rd151, %rd2, %rd150;
	ld.volatile.global.f64 	%fd2843, [%rd151];
	add.f64 	%fd2844, %fd2842, %fd2843;
	add.s32 	%r94, %r93, %r3;
	mul.wide.s32 	%rd152, %r94, 8;
	add.s64 	%rd153, %rd2, %rd152;
	ld.volatile.global.f64 	%fd2845, [%rd153];
	add.f64 	%fd2846, %fd2844, %fd2845;
	add.s32 	%r95, %r18, %r91;
	mul.wide.s32 	%rd154, %r95, 8;
	add.s64 	%rd155, %rd2, %rd154;
	ld.volatile.global.f64 	%fd2847, [%rd155];
	add.f64 	%fd2848, %fd2846, %fd2847;
	add.s32 	%r96, %r95, %r3;
	mul.wide.s32 	%rd156, %r96, 8;
	add.s64 	%rd157, %rd2, %rd156;
	ld.volatile.global.f64 	%fd2849, [%rd157];
	add.f64 	%fd2850, %fd2848, %fd2849;
	add.s32 	%r97, %r15, %r95;
	mul.wide.s32 	%rd158, %r97, 8;
	add.s64 	%rd159, %rd2, %rd158;
	ld.volatile.global.f64 	%fd2851, [%rd159];
	add.f64 	%fd2852, %fd2850, %fd2851;
	add.s32 	%r98, %r97, %r3;
	mul.wide.s32 	%rd160, %r98, 8;
	add.s64 	%rd161, %rd2, %rd160;
	ld.volatile.global.f64 	%fd2853, [%rd161];
	add.f64 	%fd2854, %fd2852, %fd2853;
	add.s32 	%r99, %r32, %r83;
	mul.wide.s32 	%rd162, %r99, 8;
	add.s64 	%rd163, %rd2, %rd162;
	ld.volatile.global.f64 	%fd2855, [%rd163];
	add.f64 	%fd2856, %fd2854, %fd2855;
	add.s32 	%r100, %r99, %r3;
	mul.wide.s32 	%rd164, %r100, 8;
	add.s64 	%rd165, %rd2, %rd164;
	ld.volatile.global.f64 	%fd2857, [%rd165];
	add.f64 	%fd2858, %fd2856, %fd2857;
	add.s32 	%r101, %r15, %r99;
	mul.wide.s32 	%rd166, %r101, 8;
	add.s64 	%rd167, %rd2, %rd166;
	ld.volatile.global.f64 	%fd2859, [%rd167];
	add.f64 	%fd2860, %fd2858, %fd2859;
	add.s32 	%r102, %r101, %r3;
	mul.wide.s32 	%rd168, %r102, 8;
	add.s64 	%rd169, %rd2, %rd168;
	ld.volatile.global.f64 	%fd2861, [%rd169];
	add.f64 	%fd2862, %fd2860, %fd2861;
	add.s32 	%r103, %r18, %r99;
	mul.wide.s32 	%rd170, %r103, 8;
	add.s64 	%rd171, %rd2, %rd170;
	ld.volatile.global.f64 	%fd2863, [%rd171];
	add.f64 	%fd2864, %fd2862, %fd2863;
	add.s32 	%r104, %r103, %r3;
	mul.wide.s32 	%rd172, %r104, 8;
	add.s64 	%rd173, %rd2, %rd172;
	ld.volatile.global.f64 	%fd2865, [%rd173];
	add.f64 	%fd2866, %fd2864, %fd2865;
	add.s32 	%r105, %r15, %r103;
	mul.wide.s32 	%rd174, %r105, 8;
	add.s64 	%rd175, %rd2, %rd174;
	ld.volatile.global.f64 	%fd2867, [%rd175];
	add.f64 	%fd2868, %fd2866, %fd2867;
	add.s32 	%r106, %r105, %r3;
	mul.wide.s32 	%rd176, %r106, 8;
	add.s64 	%rd177, %rd2, %rd176;
	ld.volatile.global.f64 	%fd2869, [%rd177];
	add.f64 	%fd2870, %fd2868, %fd2869;
	add.s32 	%r107, %r23, %r99;
	mul.wide.s32 	%rd178, %r107, 8;
	add.s64 	%rd179, %rd2, %rd178;
	ld.volatile.global.f64 	%fd2871, [%rd179];
	add.f64 	%fd2872, %fd2870, %fd2871;
	add.s32 	%r108, %r107, %r3;
	mul.wide.s32 	%rd180, %r108, 8;
	add.s64 	%rd181, %rd2, %rd180;
	ld.volatile.global.f64 	%fd2873, [%rd181];
	add.f64 	%fd2874, %fd2872, %fd2873;
	add.s32 	%r109, %r15, %r107;
	mul.wide.s32 	%rd182, %r109, 8;
	add.s64 	%rd183, %rd2, %rd182;
	ld.volatile.global.f64 	%fd2875, [%rd183];
	add.f64 	%fd2876, %fd2874, %fd2875;
	add.s32 	%r110, %r109, %r3;
	mul.wide.s32 	%rd184, %r110, 8;
	add.s64 	%rd185, %rd2, %rd184;
	ld.volatile.global.f64 	%fd2877, [%rd185];
	add.f64 	%fd2878, %fd2876, %fd2877;
	add.s32 	%r111, %r18, %r107;
	mul.wide.s32 	%rd186, %r111, 8;
	add.s64 	%rd187, %rd2, %rd186;
	ld.volatile.global.f64 	%fd2879, [%rd187];
	add.f64 	%fd2880, %fd2878, %fd2879;
	add.s32 	%r112, %r111, %r3;
	mul.wide.s32 	%rd188, %r112, 8;
	add.s64 	%rd189, %rd2, %rd188;
	ld.volatile.global.f64 	%fd2881, [%rd189];
	add.f64 	%fd2882, %fd2880, %fd2881;
	add.s32 	%r113, %r15, %r111;
	mul.wide.s32 	%rd190, %r113, 8;
	add.s64 	%rd191, %rd2, %rd190;
	ld.volatile.global.f64 	%fd2883, [%rd191];
	add.f64 	%fd2884, %fd2882, %fd2883;
	add.s32 	%r114, %r113, %r3;
	mul.wide.s32 	%rd192, %r114, 8;
	add.s64 	%rd193, %rd2, %rd192;
	ld.volatile.global.f64 	%fd2885, [%rd193];
	add.f64 	%fd2886, %fd2884, %fd2885;
	add.s32 	%r115, %r49, %r83;
	mul.wide.s32 	%rd194, %r115, 8;
	add.s64 	%rd195, %rd2, %rd194;
	ld.volatile.global.f64 	%fd2887, [%rd195];
	add.f64 	%fd2888, %fd2886, %fd2887;
	add.s32 	%r116, %r115, %r3;
	mul.wide.s32 	%rd196, %r116, 8;
	add.s64 	%rd197, %rd2, %rd196;
	ld.volatile.global.f64 	%fd2889, [%rd197];
	add.f64 	%fd2890, %fd2888, %fd2889;
	add.s32 	%r117, %r15, %r115;
	mul.wide.s32 	%rd198, %r117, 8;
	add.s64 	%rd199, %rd2, %rd198;
	ld.volatile.global.f64 	%fd2891, [%rd199];
	add.f64 	%fd2892, %fd2890, %fd2891;
	add.s32 	%r118, %r117, %r3;
	mul.wide.s32 	%rd200, %r118, 8;
	add.s64 	%rd201, %rd2, %rd200;
	ld.volatile.global.f64 	%fd2893, [%rd201];
	add.f64 	%fd2894, %fd2892, %fd2893;
	add.s32 	%r119, %r18, %r115;
	mul.wide.s32 	%rd202, %r119, 8;
	add.s64 	%rd203, %rd2, %rd202;
	ld.volatile.global.f64 	%fd2895, [%rd203];
	add.f64 	%fd2896, %fd2894, %fd2895;
	add.s32 	%r120, %r119, %r3;
	mul.wide.s32 	%rd204, %r120, 8;
	add.s64 	%rd205, %rd2, %rd204;
	ld.volatile.global.f64 	%fd2897, [%rd205];
	add.f64 	%fd2898, %fd2896, %fd2897;
	add.s32 	%r121, %r15, %r119;
	mul.wide.s32 	%rd206, %r121, 8;
	add.s64 	%rd207, %rd2, %rd206;
	ld.volatile.global.f64 	%fd2899, [%rd207];
	add.f64 	%fd2900, %fd2898, %fd2899;
	add.s32 	%r122, %r121, %r3;
	mul.wide.s32 	%rd208, %r122, 8;
	add.s64 	%rd209, %rd2, %rd208;
	ld.volatile.global.f64 	%fd2901, [%rd209];
	add.f64 	%fd2902, %fd2900, %fd2901;
	add.s32 	%r123, %r23, %r115;
	mul.wide.s32 	%rd210, %r123, 8;
	add.s64 	%rd211, %rd2, %rd210;
	ld.volatile.global.f64 	%fd2903, [%rd211];
	add.f64 	%fd2904, %fd2902, %fd2903;
	add.s32 	%r124, %r123, %r3;
	mul.wide.s32 	%rd212, %r124, 8;
	add.s64 	%rd213, %rd2, %rd212;
	ld.volatile.global.f64 	%fd2905, [%rd213];
	add.f64 	%fd2906, %fd2904, %fd2905;
	add.s32 	%r125, %r15, %r123;
	mul.wide.s32 	%rd214, %r125, 8;
	add.s64 	%rd215, %rd2, %rd214;
	ld.volatile.global.f64 	%fd2907, [%rd215];
	add.f64 	%fd2908, %fd2906, %fd2907;
	add.s32 	%r126, %r125, %r3;
	mul.wide.s32 	%rd216, %r126, 8;
	add.s64 	%rd217, %rd2, %rd216;
	ld.volatile.global.f64 	%fd2909, [%rd217];
	add.f64 	%fd2910, %fd2908, %fd2909;
	add.s32 	%r127, %r18, %r123;
	mul.wide.s32 	%rd218, %r127, 8;
	add.s64 	%rd219, %rd2, %rd218;
	ld.volatile.global.f64 	%fd2911, [%rd219];
	add.f64 	%fd2912, %fd2910, %fd2911;
	add.s32 	%r128, %r127, %r3;
	mul.wide.s32 	%rd220, %r128, 8;
	add.s64 	%rd221, %rd2, %rd220;
	ld.volatile.global.f64 	%fd2913, [%rd221];
	add.f64 	%fd2914, %fd2912, %fd2913;
	add.s32 	%r129, %r15, %r127;
	mul.wide.s32 	%rd222, %r129, 8;
	add.s64 	%rd223, %rd2, %rd222;
	ld.volatile.global.f64 	%fd2915, [%rd223];
	add.f64 	%fd2916, %fd2914, %fd2915;
	add.s32 	%r130, %r129, %r3;
	mul.wide.s32 	%rd224, %r130, 8;
	add.s64 	%rd225, %rd2, %rd224;
	ld.volatile.global.f64 	%fd2917, [%rd225];
	add.f64 	%fd2918, %fd2916, %fd2917;
	add.s32 	%r131, %r32, %r115;
	mul.wide.s32 	%rd226, %r131, 8;
	add.s64 	%rd227, %rd2, %rd226;
	ld.volatile.global.f64 	%fd2919, [%rd227];
	add.f64 	%fd2920, %fd2918, %fd2919;
	add.s32 	%r132, %r131, %r3;
	mul.wide.s32 	%rd228, %r132, 8;
	add.s64 	%rd229, %rd2, %rd228;
	ld.volatile.global.f64 	%fd2921, [%rd229];
	add.f64 	%fd2922, %fd2920, %fd2921;
	add.s32 	%r133, %r15, %r131;
	mul.wide.s32 	%rd230, %r133, 8;
	add.s64 	%rd231, %rd2, %rd230;
	ld.volatile.global.f64 	%fd2923, [%rd231];
	add.f64 	%fd2924, %fd2922, %fd2923;
	add.s32 	%r134, %r133, %r3;
	mul.wide.s32 	%rd232, %r134, 8;
	add.s64 	%rd233, %rd2, %rd232;
	ld.volatile.global.f64 	%fd2925, [%rd233];
	add.f64 	%fd2926, %fd2924, %fd2925;
	add.s32 	%r135, %r18, %r131;
	mul.wide.s32 	%rd234, %r135, 8;
	add.s64 	%rd235, %rd2, %rd234;
	ld.volatile.global.f64 	%fd2927, [%rd235];
	add.f64 	%fd2928, %fd2926, %fd2927;
	add.s32 	%r136, %r135, %r3;
	mul.wide.s32 	%rd236, %r136, 8;
	add.s64 	%rd237, %rd2, %rd236;
	ld.volatile.global.f64 	%fd2929, [%rd237];
	add.f64 	%fd2930, %fd2928, %fd2929;
	add.s32 	%r137, %r15, %r135;
	mul.wide.s32 	%rd238, %r137, 8;
	add.s64 	%rd239, %rd2, %rd238;
	ld.volatile.global.f64 	%fd2931, [%rd239];
	add.f64 	%fd2932, %fd2930, %fd2931;
	add.s32 	%r138, %r137, %r3;
	mul.wide.s32 	%rd240, %r138, 8;
	add.s64 	%rd241, %rd2, %rd240;
	ld.volatile.global.f64 	%fd2933, [%rd241];
	add.f64 	%fd2934, %fd2932, %fd2933;
	add.s32 	%r139, %r23, %r131;
	mul.wide.s32 	%rd242, %r139, 8;
	add.s64 	%rd243, %rd2, %rd242;
	ld.volatile.global.f64 	%fd2935, [%rd243];
	add.f64 	%fd2936, %fd2934, %fd2935;
	add.s32 	%r140, %r139, %r3;
	mul.wide.s32 	%rd244, %r140, 8;
	add.s64 	%rd245, %rd2, %rd244;
	ld.volatile.global.f64 	%fd2937, [%rd245];
	add.f64 	%fd2938, %fd2936, %fd2937;
	add.s32 	%r141, %r15, %r139;
	mul.wide.s32 	%rd246, %r141, 8;
	add.s64 	%rd247, %rd2, %rd246;
	ld.volatile.global.f64 	%fd2939, [%rd247];
	add.f64 	%fd2940, %fd2938, %fd2939;
	add.s32 	%r142, %r141, %r3;
	mul.wide.s32 	%rd248, %r142, 8;
	add.s64 	%rd249, %rd2, %rd248;
	ld.volatile.global.f64 	%fd2941, [%rd249];
	add.f64 	%fd2942, %fd2940, %fd2941;
	add.s32 	%r143, %r18, %r139;
	mul.wide.s32 	%rd250, %r143, 8;
	add.s64 	%rd251, %rd2, %rd250;
	ld.volatile.global.f64 	%fd2943, [%rd251];
	add.f64 	%fd2944, %fd2942, %fd2943;
	add.s32 	%r144, %r143, %r3;
	mul.wide.s32 	%rd252, %r144, 8;
	add.s64 	%rd253, %rd2, %rd252;
	ld.volatile.global.f64 	%fd2945, [%rd253];
	add.f64 	%fd2946, %fd2944, %fd2945;
	add.s32 	%r145, %r15, %r143;
	mul.wide.s32 	%rd254, %r145, 8;
	add.s64 	%rd255, %rd2, %rd254;
	ld.volatile.global.f64 	%fd2947, [%rd255];
	add.f64 	%fd2948, %fd2946, %fd2947;
	add.s32 	%r146, %r145, %r3;
	mul.wide.s32 	%rd256, %r146, 8;
	add.s64 	%rd257, %rd2, %rd256;
	ld.volatile.global.f64 	%fd2949, [%rd257];
	add.f64 	%fd2959, %fd2948, %fd2949;
	// begin inline asm
	fma.rn.f64    %fd2955, %fd2955, 0.9999, 0.01;
	// end inline asm
	// begin inline asm
	fma.rn.f32    %f5373, %f5373, 0.9999, 0.01;
	// end inline asm
	// begin inline asm
	fma.rn.f32    %f5374, %f5374, 0.9999, 0.01;
	// end inline asm
	// begin inline asm
	fma.rn.f64    %fd2956, %fd2956, 0.9999, 0.01;
	// end inline asm
	// begin inline asm
	fma.rn.f32    %f5373, %f5373, 0.9999, 0.01;
	// end inline asm
	// begin inline asm
	fma.rn.f32    %f5374, %f5374, 0.9999, 0.01;
	// end inline asm
	// begin inline asm
	fma.rn.f64    %fd2955, %fd2955, 0.9999, 0.01;
	// end inline asm
	// begin inline asm
	fma.rn.f32    %f5373, %f5373, 0.9999, 0.01;
	// end inline asm
	// begin inline asm
	fma.rn.f32    %f5374, %f5374, 0.9999, 0.01;
	// end inline asm
	// begin inline asm
	fma.rn.f64    %fd2956, %fd2956, 0.9999, 0.01;
	// end inline asm
	// begin inline asm
	fma.rn.f32    %f5373, %f5373, 0.9999, 0.01;
	// end inline asm
	// begin inline asm
	fma.rn.f32    %f5374, %f5374, 0.9999, 0.01;
	// end inline asm
	// begin inline asm
	fma.rn.f64    %fd2955, %fd2955, 0.9999, 0.01;
	// end inline asm
	// begin inline asm
	fma.rn.f32    %f5373, %f5373, 0.9999, 0.01;
	// end inline asm
	// begin inline asm
	fma.rn.f32    %f5374, %f5374, 0.9999, 0.01;
	// end inline asm
	// begin inline asm
	fma.rn.f64    %fd2956, %fd2956, 0.9999, 0.01;
	// end inline asm
	// begin inline asm
	fma.rn.f32    %f5373, %f5373, 0.9999, 0.01;
	// end inline asm
	// begin inline asm
	fma.rn.f32    %f5374, %f5374, 0.9999, 0.01;
	// end inline asm
	// begin inline asm
	fma.rn.f64    %fd2955, %fd2955, 0.9999, 0.01;
	// end inline asm
	// begin inline asm
	fma.rn.f32    %f5373, %f5373, 0.9999, 0.01;
	// end inline asm
	// begin inline asm
	fma.rn.f32    %f5374, %f5374, 0.9999, 0.01;
	// end inline asm
	// begin inline asm
	fma.rn.f64    %fd2956, %fd2956, 0.9999, 0.01;
	// end inline asm
	// begin inline asm
	fma.rn.f32    %f5373, %f5373, 0.9999, 0.01;
	// end inline asm
	// begin inline asm
	fma.rn.f32    %f5374, %f5374, 0.9999, 0.01;
	// end inline asm
	// begin inline asm
	fma.rn.f64    %fd2955, %fd2955, 0.9999, 0.01;
	// end inline asm
	// begin inline asm
	fma.rn.f32    %f5373, %f5373, 0.9999, 0.01;
	// end inline asm
	// begin inline asm
	fma.rn.f32    %f5374, %f5374, 0.9999, 0.01;
	// end inline asm
	// begin inline asm
	fma.rn.f64    %fd2956, %fd2956, 0.9999, 0.01;
	// end inline asm
	// begin inline asm
	fma.rn.f32    %f5373, %f5373, 0.9999, 0.01;
	// end inline asm
	// begin inline asm
	fma.rn.f32    %f5374, %f5374, 0.9999, 0.01;
	// end inline asm
	// begin inline asm
	fma.rn.f64    %fd2955, %fd2955, 0.9999, 0.01;
	// end inline asm
	// begin inline asm
	fma.rn.f32    %f5373, %f5373, 0.9999, 0.01;
	// end inline asm
	// begin inline asm
	fma.rn.f32    %f5374, %f5374, 0.9999, 0.01;
	// end inline asm
	// begin inline asm
	fma.rn.f64    %fd2956, %fd2956, 0.9999, 0.01;
	// end inline asm
	// begin inline asm
	fma.rn.f32    %f5373, %f5373, 0.9999, 0.01;
	// end inline asm
	// begin inline asm
	fma.rn.f32    %f5374, %f5374, 0.9999, 0.01;
	// end inline asm
	// begin inline asm
	fma.rn.f64    %fd2955, %fd2955, 0.9999, 0.01;
	// end inline asm
	// begin inline asm
	fma.rn.f32    %f5373, %f5373, 0.9999, 0.01;
	// end inline asm
	// begin inline asm
	fma.rn.f32    %f5374, %f5374, 0.9999, 0.01;
	// end inline asm
	// begin inline asm
	fma.rn.f64    %fd2956, %fd2956, 0.9999, 0.01;
	// end inline asm
	// begin inline asm
	fma.rn.f32    %f5373, %f5373, 0.9999, 0.01;
	// end inline asm
	// begin inline asm
	fma.rn.f32    %f5374, %f5374, 0.9999, 0.01;
	// end inline asm
	// begin inline asm
	fma.rn.f64    %fd2955, %fd2955, 0.9999, 0.01;
	// end inline asm
	// begin inline asm
	fma.rn.f32    %f5373, %f5373, 0.9999, 0.01;
	// end inline asm
	// begin inline asm
	fma.rn.f32    %f5374, %f5374, 0.9999, 0.01;
	// end inline asm
	// begin inline asm
	fma.rn.f64    %fd2956, %fd2956, 0.9999, 0.01;
	// end inline asm
	// begin inline asm
	fma.rn.f32    %f5373, %f5373, 0.9999, 0.01;
	// end inline asm
	// begin inline asm
	fma.rn.f32    %f5374, %f5374, 0.9999, 0.01;
	// end inline asm
	// begin inline asm
	fma.rn.f64    %fd2955, %fd2955, 0.9999, 0.01;
	// end inline asm
	// begin inline asm
	fma.rn.f32    %f5373, %f5373, 0.9999, 0.01;
	// end inline asm
	// begin inline asm
	fma.rn.f32    %f5374, %f5374, 0.9999, 0.01;
	// end inline asm
	// begin inline asm
	fma.rn.f64    %fd2956, %fd2956, 0.9999, 0.01;
	// end inline asm
	// begin inline asm
	fma.rn.f32    %f5373, %f5373, 0.9999, 0.01;
	// end inline asm
	// begin inline asm
	fma.rn.f32    %f5374, %f5374, 0.9999, 0.01;
	// end inline asm
	// begin inline asm
	fma.rn.f64    %fd2955, %fd2955, 0.9999, 0.01;
	// end inline asm
	// begin inline asm
	fma.rn.f32    %f5373, %f5373, 0.9999, 0.01;
	// end inline asm
	// begin inline asm
	fma.rn.f32    %f5374, %f5374, 0.9999, 0.01;
	// end inline asm
	// begin inline asm
	fma.rn.f64    %fd2956, %fd2956, 0.9999, 0.01;
	// end inline asm
	// begin inline asm
	fma.rn.f32    %f5373, %f5373, 0.9999, 0.01;
	// end inline asm
	// begin inline asm
	fma.rn.f32    %f5374, %f5374, 0.9999, 0.01;
	// end inline asm
	// begin inline asm
	fma.rn.f64    %fd2955, %fd2955, 0.9999, 0.01;
	// end inline asm
	// begin inline asm
	fma.rn.f32    %f5373, %f5373, 0.9999, 0.01;
	// end inline asm
	// begin inline asm
	fma.rn.f32    %f5374, %f5374, 0.9999, 0.01;
	// end inline asm
	// begin inline asm
	fma.rn.f64    %fd2956, %fd2956, 0.9999, 0.01;
	// end inline asm
	// begin inline asm
	fma.rn.f32    %f5373, %f5373, 0.9999, 0.01;
	// end inline asm
	// begin inline asm
	fma.rn.f32    %f5374, %f5374, 0.9999, 0.01;
	// end inline asm
	// begin inline asm
	fma.rn.f64    %fd2955, %fd2955, 0.9999, 0.01;
	// end inline asm
	// begin inline asm
	fma.rn.f32    %f5373, %f5373, 0.9999, 0.01;
	// end inline asm
	// begin inline asm
	fma.rn.f32    %f5374, %f5374, 0.9999, 0.01;
	// end inline asm
	// begin inline asm
	fma.rn.f64    %fd2956, %fd2956, 0.9999, 0.01;
	// end inline asm
	// begin inline asm
	fma.rn.f32    %f5373, %f5373, 0.9999, 0.01;
	// end inline asm
	// begin inline asm
	fma.rn.f32    %f5374, %f5374, 0.9999, 0.01;
	// end inline asm
	// begin inline asm
	fma.rn.f64    %fd2955, %fd2955, 0.9999, 0.01;
	// end inline asm
	// begin inline asm
	fma.rn.f32    %f5373, %f5373, 0.9999, 0.01;
	// end inline asm
	// begin inline asm
	fma.rn.f32    %f5374, %f5374, 0.9999, 0.01;
	// end inline asm
	// begin inline asm
	fma.rn.f64    %fd2956, %fd2956, 0.9999, 0.01;
	// end inline asm
	// begin inline asm
	fma.rn.f32    %f5373, %f5373, 0.9999, 0.01;
	// end inline asm
	// begin inline asm
	fma.rn.f32    %f5374, %f5374, 0.9999, 0.01;
	// end inline asm
	// begin inline asm
	fma.rn.f64    %fd2955, %fd2955, 0.9999, 0.01;
	// end inline asm
	// begin inline asm
	fma.rn.f32    %f5373, %f5373, 0.9999, 0.01;
	// end inline asm
	// begin inline asm
	fma.rn.f32    %f5374, %f5374, 0.9999, 0.01;
	// end inline asm
	// begin inline asm
	fma.rn.f64    %fd2956, %fd2956, 0.9999, 0.01;
	// end inline asm
	// begin inline asm
	fma.rn.f32    %f5373, %f5373, 0.9999, 0.01;
	// end inline asm
	// begin inline asm
	fma.rn.f32    %f5374, %f5374, 0.9999, 0.01;
	// end inline asm
	// begin inline asm
	fma.rn.f64    %fd2955, %fd2955, 0.9999, 0.01;
	// end inline asm
	// begin inline asm
	fma.rn.f32    %f5373, %f5373, 0.9999, 0.01;
	// end inline asm
	// begin inline asm
	fma.rn.f32    %f5374, %f5374, 0.9999, 0.01;
	// end inline asm
	// begin inline asm
	fma.rn.f64    %fd2956, %fd2956, 0.9999, 0.01;
	// end inline asm
	// begin inline asm
	fma.rn.f32    %f5373, %f5373, 0.9999, 0.01;
	// end inline asm
	// begin inline asm
	fma.rn.f32    %f5374, %f5374, 0.9999, 0.01;
	// end inline asm
	// begin inline asm
	fma.rn.f64    %fd2955, %fd2955, 0.9999, 0.01;
	// end inline asm
	// begin inline asm
	fma.rn.f32    %f5373, %f5373, 0.9999, 0.01;
	// end inline asm
	// begin inline asm
	fma.rn.f32    %f5374, %f5374, 0.9999, 0.01;
	// end inline asm
	// begin inline asm
	fma.rn.f64    %fd2956, %fd2956, 0.9999, 0.01;
	// end inline asm
	// begin inline asm
	fma.rn.f32    %f5373, %f5373, 0.9999, 0.01;
	// end inline asm
	// begin inline asm
	fma.rn.f32    %f5374, %f5374, 0.9999, 0.01;
	// end inline asm
	// begin inline asm
	fma.rn.f64    %fd2955, %fd2955, 0.9999, 0.01;
	// end inline asm
	// begin inline asm
	fma.rn.f32    %f5373, %f5373, 0.9999, 0.01;
	// end inline asm
	// begin inline asm
	fma.rn.f32    %f5374, %f5374, 0.9999, 0.01;
	// end inline asm
	// begin inline asm
	fma.rn.f64    %fd2956, %fd2956, 0.9999, 0.01;
	// end inline asm
	// begin inline asm
	fma.rn.f32    %f5373, %f5373, 0.9999, 0.01;
	// end inline asm
	// begin inline asm
	fma.rn.f32    %f5374, %f5374, 0.9999, 0.01;
	// end inline asm
	// begin inline asm
	fma.rn.f64    %fd2955, %fd2955, 0.9999, 0.01;
	// end inline asm
	// begin inline asm
	fma.rn.f32    %f5373, %f5373, 0.9999, 0.01;
	// end inline asm
	// begin inline asm
	fma.rn.f32    %f5374, %f5374, 0.9999, 0.01;
	// end inline asm
	// begin inline asm
	fma.rn.f64    %fd2956, %fd2956, 0.9999, 0.01;
	// end inline asm
	// begin inline asm
	fma.rn.f32    %f5373, %f5373, 0.9999, 0.01;
	// end inline asm
	// begin inline asm
	fma.rn.f32    %f5374, %f5374, 0.9999, 0.01;
	// end inline asm
	// begin inline asm
	fma.rn.f64    %fd2955, %fd2955, 0.9999, 0.01;
	// end inline asm
	// begin inline asm
	fma.rn.f32    %f5373, %f5373, 0.9999, 0.01;
	// end inline asm
	// begin inline asm
	fma.rn.f32    %f5374, %f5374, 0.9999, 0.01;
	// end inline asm
	// begin inline asm
	fma.rn.f64    %fd2956, %fd2956, 0.9999, 0.01;
	// end inline asm
	// begin inline asm
	fma.rn.f32    %f5373, %f5373, 0.9999, 0.01;
	// end inline asm
	// begin inline asm
	fma.rn.f32    %f5374, %f5374, 0.9999, 0.01;
	// end inline asm
	// begin inline asm
	fma.rn.f64    %fd2955, %fd2955, 0.9999, 0.01;
	// end inline asm
	// begin inline asm
	fma.rn.f32    %f5373, %f5373, 0.9999, 0.01;
	// end inline asm
	// begin inline asm
	fma.rn.f32    %f5374, %f5374, 0.9999, 0.01;
	// end inline asm
	// begin inline asm
	fma.rn.f64    %fd2956, %fd2956, 0.9999, 0.01;
	// end inline asm
	// begin inline asm
	fma.rn.f32    %f5373, %f5373, 0.9999, 0.01;
	// end inline asm
	// begin inline asm
	fma.rn.f32    %f5374, %f5374, 0.9999, 0.01;
	// end inline asm
	// begin inline asm
	fma.rn.f64    %fd2955, %fd2955, 0.9999, 0.01;
	// end inline asm
	// begin inline asm
	fma.rn.f32    %f5373, %f5373, 0.9999, 0.01;
	// end inline asm
	// begin inline asm
	fma.rn.f32    %f5374, %f5374, 0.9999, 0.01;
	// end inline asm
	// begin inline asm
	fma.rn.f64    %fd2956, %fd2956, 0.9999, 0.01;
	// end inline asm
	// begin inline asm
	fma.rn.f32    %f5373, %f5373, 0.9999, 0.01;
	// end inline asm
	// begin inline asm
	fma.rn.f32    %f5374, %f5374, 0.9999, 0.01;
	// end inline asm
	// begin inline asm
	fma.rn.f64    %fd2955, %fd2955, 0.9999, 0.01;
	// end inline asm
	// begin inline asm
	fma.rn.f32    %f5373, %f5373, 0.9999, 0.01;
	// end inline asm
	// begin inline asm
	fma.rn.f32    %f5374, %f5374, 0.9999, 0.01;
	// end inline asm
	// begin inline asm
	fma.rn.f64    %fd2956, %fd2956, 0.9999, 0.01;
	// end inline asm
	// begin inline asm
	fma.rn.f32    %f5373, %f5373, 0.9999, 0.01;
	// end inline asm
	// begin inline asm
	fma.rn.f32    %f5374, %f5374, 0.9999, 0.01;
	// end inline asm
	// begin inline asm
	fma.rn.f64    %fd2955, %fd2955, 0.9999, 0.01;
	// end inline asm
	// begin inline asm
	fma.rn.f32    %f5373, %f5373, 0.9999, 0.01;
	// end inline asm
	// begin inline asm
	fma.rn.f32    %f5374, %f5374, 0.9999, 0.01;
	// end inline asm
	// begin inline asm
	fma.rn.f64    %fd2956, %fd2956, 0.9999, 0.01;
	// end inline asm
	// begin inline asm
	fma.rn.f32    %f5373, %f5373, 0.9999, 0.01;
	// end inline asm
	// begin inline asm
	fma.rn.f32    %f5374, %f5374, 0.9999, 0.01;
	// end inline asm
	// begin inline asm
	fma.rn.f64    %fd2955, %fd2955, 0.9999, 0.01;
	// end inline asm
	// begin inline asm
	fma.rn.f32    %f5373, %f5373, 0.9999, 0.01;
	// end inline asm
	// begin inline asm
	fma.rn.f32    %f5374, %f5374, 0.9999, 0.01;
	// end inline asm
	// begin inline asm
	fma.rn.f64    %fd2956, %fd2956, 0.9999, 0.01;
	// end inline asm
	// begin inline asm
	fma.rn.f32    %f5373, %f5373, 0.9999, 0.01;
	// end inline asm
	// begin inline asm
	fma.rn.f32    %f5374, %f5374, 0.9999, 0.01;
	// end inline asm
	// begin inline asm
	fma.rn.f64    %fd2955, %fd2955, 0.9999, 0.01;
	// end inline asm
	// begin inline asm
	fma.rn.f32    %f5373, %f5373, 0.9999, 0.01;
	// end inline asm
	// begin inline asm
	fma.rn.f32    %f5374, %f5374, 0.9999, 0.01;
	// end inline asm
	// begin inline asm
	fma.rn.f64    %fd2956, %fd2956, 0.9999, 0.01;
	// end inline asm
	// begin inline asm
	fma.rn.f32    %f5373, %f5373, 0.9999, 0.01;
	// end inline asm
	// begin inline asm
	fma.rn.f32    %f5374, %f5374, 0.9999, 0.01;
	// end inline asm
	// begin inline asm
	fma.rn.f64    %fd2955, %fd2955, 0.9999, 0.01;
	// end inline asm
	// begin inline asm
	fma.rn.f32    %f5373, %f5373, 0.9999, 0.01;
	// end inline asm
	// begin inline asm
	fma.rn.f32    %f5374, %f5374, 0.9999, 0.01;
	// end inline asm
	// begin inline asm
	fma.rn.f64    %fd2956, %fd2956, 0.9999, 0.01;
	// end inline asm
	// begin inline asm
	fma.rn.f32    %f5373, %f5373, 0.9999, 0.01;
	// end inline asm
	// begin inline asm
	fma.rn.f32    %f5374, %f5374, 0.9999, 0.01;
	// end inline asm
	// begin inline asm
	fma.rn.f64    %fd2955, %fd2955, 0.9999, 0.01;
	// end inline asm
	// begin inline asm
	fma.rn.f32    %f5373, %f5373, 0.9999, 0.01;
	// end inline asm
	// begin inline asm
	fma.rn.f32    %f5374, %f5374, 0.9999, 0.01;
	// end inline asm
	// begin inline asm
	fma.rn.f64    %fd2956, %fd2956, 0.9999, 0.01;
	// end inline asm
	// begin inline asm
	fma.rn.f32    %f5373, %f5373, 0.9999, 0.01;
	// end inline asm
	// begin inline asm
	fma.rn.f32    %f5374, %f5374, 0.9999, 0.01;
	// end inline asm
	// begin inline asm
	fma.rn.f64    %fd2955, %fd2955, 0.9999, 0.01;
	// end inline asm
	// begin inline asm
	fma.rn.f32    %f5373, %f5373, 0.9999, 0.01;
	// end inline asm
	// begin inline asm
	fma.rn.f32    %f5374, %f5374, 0.9999, 0.01;
	// end inline asm
	// begin inline asm
	fma.rn.f64    %fd2956, %fd2956, 0.9999, 0.01;
	// end inline asm
	// begin inline asm
	fma.rn.f32    %f5373, %f5373, 0.9999, 0.01;
	// end inline asm
	// begin inline asm
	fma.rn.f32    %f5374, %f5374, 0.9999, 0.01;
	// end inline asm
	// begin inline asm
	fma.rn.f64    %fd2955, %fd2955, 0.9999, 0.01;
	// end inline asm
	// begin inline asm
	fma.rn.f32    %f5373, %f5373, 0.9999, 0.01;
	// end inline asm
	// begin inline asm
	fma.rn.f32    %f5374, %f5374, 0.9999, 0.01;
	// end inline asm
	// begin inline asm
	fma.rn.f64    %fd2956, %fd2956, 0.9999, 0.01;
	// end inline asm
	// begin inline asm
	fma.rn.f32    %f5373, %f5373, 0.9999, 0.01;
	// end inline asm
	// begin inline asm
	fma.rn.f32    %f5374, %f5374, 0.9999, 0.01;
	// end inline asm
	// begin inline asm
	fma.rn.f64    %fd2955, %fd2955, 0.9999, 0.01;
	// end inline asm
	// begin inline asm
	fma.rn.f32    %f5373, %f5373, 0.9999, 0.01;
	// end inline asm
	// begin inline asm
	fma.rn.f32    %f5374, %f5374, 0.9999, 0.01;
	// end inline asm
	// begin inline asm
	fma.rn.f64    %fd2956, %fd2956, 0.9999, 0.01;
	// end inline asm
	// begin inline asm
	fma.rn.f32    %f5373, %f5373, 0.9999, 0.01;
	// end inline asm
	// begin inline asm
	fma.rn.f32    %f5374, %f5374, 0.9999, 0.01;
	// end inline asm
	// begin inline asm
	fma.rn.f64    %fd2955, %fd2955, 0.9999, 0.01;
	// end inline asm
	// begin inline asm
	fma.rn.f32    %f5373, %f5373, 0.9999, 0.01;
	// end inline asm
	// begin inline asm
	fma.rn.f32    %f5374, %f5374, 0.9999, 0.01;
	// end inline asm
	// begin inline asm
	fma.rn.f64    %fd2956, %fd2956, 0.9999, 0.01;
	// end inline asm
	// begin inline asm
	fma.rn.f32    %f5373, %f5373, 0.9999, 0.01;
	// end inline asm
	// begin inline asm
	fma.rn.f32    %f5374, %f5374, 0.9999, 0.01;
	// end inline asm
	// begin inline asm
	fma.rn.f64    %fd2955, %fd2955, 0.9999, 0.01;
	// end inline asm
	// begin inline asm
	fma.rn.f32    %f5373, %f5373, 0.9999, 0.01;
	// end inline asm
	// begin inline asm
	fma.rn.f32    %f5374, %f5374, 0.9999, 0.01;
	// end inline asm
	// begin inline asm
	fma.rn.f64    %fd2956, %fd2956, 0.9999, 0.01;
	// end inline asm
	// begin inline asm
	fma.rn.f32    %f5373, %f5373, 0.9999, 0.01;
	// end inline asm
	// begin inline asm
	fma.rn.f32    %f5374, %f5374, 0.9999, 0.01;
	// end inline asm
	// begin inline asm
	fma.rn.f64    %fd2955, %fd2955, 0.9999, 0.01;
	// end inline asm
	// begin inline asm
	fma.rn.f32    %f5373, %f5373, 0.9999, 0.01;
	// end inline asm
	// begin inline asm
	fma.rn.f32    %f5374, %f5374, 0.9999, 0.01;
	// end inline asm
	// begin inline asm
	fma.rn.f64    %fd2956, %fd2956, 0.9999, 0.01;
	// end inline asm
	// begin inline asm
	fma.rn.f32    %f5373, %f5373, 0.9999, 0.01;
	// end inline asm
	// begin inline asm
	fma.rn.f32    %f5374, %f5374, 0.9999, 0.01;
	// end inline asm
	// begin inline asm
	fma.rn.f64    %fd2955, %fd2955, 0.9999, 0.01;
	// end inline asm
	// begin inline asm
	fma.rn.f32    %f5373, %f5373, 0.9999, 0.01;
	// end inline asm
	// begin inline asm
	fma.rn.f32    %f5374, %f5374, 0.9999, 0.01;
	// end inline asm
	// begin inline asm
	fma.rn.f64    %fd2956, %fd2956, 0.9999, 0.01;
	// end inline asm
	// begin inline asm
	fma.rn.f32    %f5373, %f5373, 0.9999, 0.01;
	// end inline asm
	// begin inline asm
	fma.rn.f32    %f5374, %f5374, 0.9999, 0.01;
	// end inline asm
	// begin inline asm
	fma.rn.f64    %fd2955, %fd2955, 0.9999, 0.01;
	// end inline asm
	// begin inline asm
	fma.rn.f32    %f5373, %f5373, 0.9999, 0.01;
	// end inline asm
	// begin inline asm
	fma.rn.f32    %f5374, %f5374, 0.9999, 0.01;
	// end inline asm
	// begin inline asm
	fma.rn.f64    %fd2956, %fd2956, 0.9999, 0.01;
	// end inline asm
	// begin inline asm
	fma.rn.f32    %f5373, %f5373, 0.9999, 0.01;
	// end inline asm
	// begin inline asm
	fma.rn.f32    %f5374, %f5374, 0.9999, 0.01;
	// end inline asm
	// begin inline asm
	fma.rn.f64    %fd2955, %fd2955, 0.9999, 0.01;
	// end inline asm
	// begin inline asm
	fma.rn.f32    %f5373, %f5373, 0.9999, 0.01;
	// end inline asm
	// begin inline asm
	fma.rn.f32    %f5374, %f5374, 0.9999, 0.01;
	// end inline asm
	// begin inline asm
	fma.rn.f64    %fd2956, %fd2956, 0.9999, 0.01;
	// end inline asm
	// begin inline asm
	fma.rn.f32    %f5373, %f5373, 0.9999, 0.01;
	// end inline asm
	// begin inline asm
	fma.rn.f32    %f5374, %f5374, 0.9999, 0.01;
	// end inline asm
	// begin inline asm
	fma.rn.f64    %fd2955, %fd2955, 0.9999, 0.01;
	// end inline asm
	// begin inline asm
	fma.rn.f32    %f5373, %f5373, 0.9999, 0.01;
	// end inline asm
	// begin inline asm
	fma.rn.f32    %f5374, %f5374, 0.9999, 0.01;
	// end inline asm
	// begin inline asm
	fma.rn.f64    %fd2956, %fd2956, 0.9999, 0.01;
	// end inline asm
	// begin inline asm
	fma.rn.f32    %f5373, %f5373, 0.9999, 0.01;
	// end inline asm
	// begin inline asm
	fma.rn.f32    %f5374, %f5374, 0.9999, 0.01;
	// end inline asm
	// begin inline asm
	fma.rn.f64    %fd2955, %fd2955, 0.9999, 0.01;
	// end inline asm
	// begin inline asm
	fma.rn.f32    %f5373, %f5373, 0.9999, 0.01;
	// end inline asm
	// begin inline asm
	fma.rn.f32    %f5374, %f5374, 0.9999, 0.01;
	// end inline asm
	// begin inline asm
	fma.rn.f64    %fd2956, %fd2956, 0.9999, 0.01;
	// end inline asm
	// begin inline asm
	fma.rn.f32    %f5373, %f5373, 0.9999, 0.01;
	// end inline asm
	// begin inline asm
	fma.rn.f32    %f5374, %f5374, 0.9999, 0.01;
	// end inline asm
	// begin inline asm
	fma.rn.f64    %fd2955, %fd2955, 0.9999, 0.01;
	// end inline asm
	// begin inline asm
	fma.rn.f32    %f5373, %f5373, 0.9999, 0.01;
	// end inline asm
	// begin inline asm
	fma.rn.f32    %f5374, %f5374, 0.9999, 0.01;
	// end inline asm
	// begin inline asm
	fma.rn.f64    %fd2956, %fd2956, 0.9999, 0.01;
	// end inline asm
	// begin inline asm
	fma.rn.f32    %f5373, %f5373, 0.9999, 0.01;
	// end inline asm
	// begin inline asm
	fma.rn.f32    %f5374, %f5374, 0.9999, 0.01;
	// end inline asm
	// begin inline asm
	fma.rn.f64    %fd2955, %fd2955, 0.9999, 0.01;
	// end inline asm
	// begin inline asm
	fma.rn.f32    %f5373, %f5373, 0.9999, 0.01;
	// end inline asm
	// begin inline asm
	fma.rn.f32    %f5374, %f5374, 0.9999, 0.01;
	// end inline asm
	// begin inline asm
	fma.rn.f64    %fd2956, %fd2956, 0.9999, 0.01;
	// end inline asm
	// begin inline asm
	fma.rn.f32    %f5373, %f5373, 0.9999, 0.01;
	// end inline asm
	// begin inline asm
	fma.rn.f32    %f5374, %f5374, 0.9999, 0.01;
	// end inline asm
	// begin inline asm
	fma.rn.f64    %fd2955, %fd2955, 0.9999, 0.01;
	// end inline asm
	// begin inline asm
	fma.rn.f32    %f5373, %f5373, 0.9999, 0.01;
	// end inline asm
	// begin inline asm
	fma.rn.f32    %f5374, %f5374, 0.9999, 0.01;
	// end inline asm
	// begin inline asm
	fma.rn.f64    %fd2956, %fd2956, 0.9999, 0.01;
	// end inline asm
	// begin inline asm
	fma.rn.f32    %f5373, %f5373, 0.9999, 0.01;
	// end inline asm
	// begin inline asm
	fma.rn.f32    %f5374, %f5374, 0.9999, 0.01;
	// end inline asm
	// begin inline asm
	fma.rn.f64    %fd2955, %fd2955, 0.9999, 0.01;
	// end inline asm
	// begin inline asm
	fma.rn.f32    %f5373, %f5373, 0.9999, 0.01;
	// end inline asm
	// begin inline asm
	fma.rn.f32    %f5374, %f5374, 0.9999, 0.01;
	// end inline asm
	// begin inline asm
	fma.rn.f64    %fd2956, %fd2956, 0.9999, 0.01;
	// end inline asm
	// begin inline asm
	fma.rn.f32    %f5373, %f5373, 0.9999, 0.01;
	// end inline asm
	// begin inline asm
	fma.rn.f32    %f5374, %f5374, 0.9999, 0.01;
	// end inline asm
	// begin inline asm
	fma.rn.f64    %fd2955, %fd2955, 0.9999, 0.01;
	// end inline asm
	// begin inline asm
	fma.rn.f32    %f5373, %f5373, 0.9999, 0.01;
	// end inline asm
	// begin inline asm
	fma.rn.f32    %f5374, %f5374, 0.9999, 0.01;
	// end inline asm
	// begin inline asm
	fma.rn.f64    %fd2956, %fd2956, 0.9999, 0.01;
	// end inline asm
	// begin inline asm
	fma.rn.f32    %f5373, %f5373, 0.9999, 0.01;
	// end inline asm
	// begin inline asm
	fma.rn.f32    %f5374, %f5374, 0.9999, 0.01;
	// end inline asm
	// begin inline asm
	fma.rn.f64    %fd2955, %fd2955, 0.9999, 0.01;
	// end inline asm
	// begin inline asm
	fma.rn.f32    %f5373, %f5373, 0.9999, 0.01;
	// end inline asm
	// begin inline asm
	fma.rn.f32    %f5374, %f5374, 0.9999, 0.01;
	// end inline asm
	// begin inline asm
	fma.rn.f64    %fd2956, %fd2956, 0.9999, 0.01;
	// end inline asm
	// begin inline asm
	fma.rn.f32    %f5373, %f5373, 0.9999, 0.01;
	// end inline asm
	// begin inline asm
	fma.rn.f32    %f5374, %f5374, 0.9999, 0.01;
	// end inline asm
	// begin inline asm
	fma.rn.f64    %fd2955, %fd2955, 0.9999, 0.01;
	// end inline asm
	// begin inline asm
	fma.rn.f32    %f5373, %f5373, 0.9999, 0.01;
	// end inline asm
	// begin inline asm
	fma.rn.f32    %f5374, %f5374, 0.9999, 0.01;
	// end inline asm
	// begin inline asm
	fma.rn.f64    %fd2956, %fd2956, 0.9999, 0.01;
	// end inline asm
	// begin inline asm
	fma.rn.f32    %f5373, %f5373, 0.9999, 0.01;
	// end inline asm
	// begin inline asm
	fma.rn.f32    %f5374, %f5374, 0.9999, 0.01;
	// end inline asm
	// begin inline asm
	fma.rn.f64    %fd2955, %fd2955, 0.9999, 0.01;
	// end inline asm
	// begin inline asm
	fma.rn.f32    %f5373, %f5373, 0.9999, 0.01;
	// end inline asm
	// begin inline asm
	fma.rn.f32    %f5374, %f5374, 0.9999, 0.01;
	// end inline asm
	// begin inline asm
	fma.rn.f64    %fd2956, %fd2956, 0.9999, 0.01;
	// end inline asm
	// begin inline asm
	fma.rn.f32    %f5373, %f5373, 0.9999, 0.01;
	// end inline asm
	// begin inline asm
	fma.rn.f32    %f5374, %f5374, 0.9999, 0.01;
	// end inline asm
	// begin inline asm
	fma.rn.f64    %fd2955, %fd2955, 0.9999, 0.01;
	// end inline asm
	// begin inline asm
	fma.rn.f32    %f5373, %f5373, 0.9999, 0.01;
	// end inline asm
	// begin inline asm
	fma.rn.f32    %f5374, %f5374, 0.9999, 0.01;
	// end inline asm
	// begin inline asm
	fma.rn.f64    %fd2956, %fd2956, 0.9999, 0.01;
	// end inline asm
	// begin inline asm
	fma.rn.f32    %f5373, %f5373, 0.9999, 0.01;
	// end inline asm
	// begin inline asm
	fma.rn.f32    %f5374, %f5374, 0.9999, 0.01;
	// end inline asm
	// begin inline asm
	fma.rn.f64    %fd2955, %fd2955, 0.9999, 0.01;
	// end inline asm
	// begin inline asm
	fma.rn.f32    %f5373, %f5373, 0.9999, 0.01;
	// end inline asm
	// begin inline asm
	fma.rn.f32    %f5374, %f5374, 0.9999, 0.01;
	// end inline asm
	// begin inline asm
	fma.rn.f64    %fd2956, %fd2956, 0.9999, 0.01;
	// end inline asm
	// begin inline asm
	fma.rn.f32    %f5373, %f5373, 0.9999, 0.01;
	// end inline asm
	// begin inline asm
	fma.rn.f32    %f5374, %f5374, 0.9999, 0.01;
	// end inline asm
	// begin inline asm
	fma.rn.f64    %fd2955, %fd2955, 0.9999, 0.01;
	// end inline asm
	// begin inline asm
	fma.rn.f32    %f5373, %f5373, 0.9999, 0.01;
	// end inline asm
	// begin inline asm
	fma.rn.f32    %f5374, %f5374, 0.9999, 0.01;
	// end inline asm
	// begin inline asm
	fma.rn.f64    %fd2956, %fd2956, 0.9999, 0.01;
	// end inline asm
	// begin inline asm
	fma.rn.f32    %f5373, %f5373, 0.9999, 0.01;
	// end inline asm
	// begin inline asm
	fma.rn.f32    %f5374, %f5374, 0.9999, 0.01;
	// end inline asm
	// begin inline asm
	fma.rn.f64    %fd2955, %fd2955, 0.9999, 0.01;
	// end inline asm
	// begin inline asm
	fma.rn.f32    %f5373, %f5373, 0.9999, 0.01;
	// end inline asm
	// begin inline asm
	fma.rn.f32    %f5374, %f5374, 0.9999, 0.01;
	// end inline asm
	// begin inline asm
	fma.rn.f64    %fd2956, %fd2956, 0.9999, 0.01;
	// end inline asm
	// begin inline asm
	fma.rn.f32    %f5373, %f5373, 0.9999, 0.01;
	// end inline asm
	// begin inline asm
	fma.rn.f32    %f5374, %f5374, 0.9999, 0.01;
	// end inline asm
	// begin inline asm
	fma.rn.f64    %fd2955, %fd2955, 0.9999, 0.01;
	// end inline asm
	// begin inline asm
	fma.rn.f32    %f5373, %f5373, 0.9999, 0.01;
	// end inline asm
	// begin inline asm
	fma.rn.f32    %f5374, %f5374, 0.9999, 0.01;
	// end inline asm
	// begin inline asm
	fma.rn.f64    %fd2956, %fd2956, 0.9999, 0.01;
	// end inline asm
	// begin inline asm
	fma.rn.f32    %f5373, %f5373, 0.9999, 0.01;
	// end inline asm
	// begin inline asm
	fma.rn.f32    %f5374, %f5374, 0.9999, 0.01;
	// end inline asm
	// begin inline asm
	fma.rn.f64    %fd2955, %fd2955, 0.9999, 0.01;
	// end inline asm
	// begin inline asm
	fma.rn.f32    %f5373, %f5373, 0.9999, 0.01;
	// end inline asm
	// begin inline asm
	fma.rn.f32    %f5374, %f5374, 0.9999, 0.01;
	// end inline asm
	// begin inline asm
	fma.rn.f64    %fd2956, %fd2956, 0.9999, 0.01;
	// end inline asm
	// begin inline asm
	fma.rn.f32    %f5373, %f5373, 0.9999, 0.01;
	// end inline asm
	// begin inline asm
	fma.rn.f32    %f5374, %f5374, 0.9999, 0.01;
	// end inline asm
	// begin inline asm
	fma.rn.f64    %fd2955, %fd2955, 0.9999, 0.01;
	// end inline asm
	// begin inline asm
	fma.rn.f32    %f5373, %f5373, 0.9999, 0.01;
	// end inline asm
	// begin inline asm
	fma.rn.f32    %f5374, %f5374, 0.9999, 0.01;
	// end inline asm
	// begin inline asm
	fma.rn.f64    %fd2956, %fd2956, 0.9999, 0.01;
	// end inline asm
	// begin inline asm
	fma.rn.f32    %f5373, %f5373, 0.9999, 0.01;
	// end inline asm
	// begin inline asm
	fma.rn.f32    %f5374, %f5374, 0.9999, 0.01;
	// end inline asm
	// begin inline asm
	fma.rn.f64    %fd2955, %fd2955, 0.9999, 0.01;
	// end inline asm
	// begin inline asm
	fma.rn.f32    %f5373, %f5373, 0.9999, 0.01;
	// end inline asm
	// begin inline asm
	fma.rn.f32    %f5374, %f5374, 0.9999, 0.01;
	// end inline asm
	// begin inline asm
	fma.rn.f64    %fd2956, %fd2956, 0.9999, 0.01;
	// end inline asm
	// begin inline asm
	fma.rn.f32    %f5373, %f5373, 0.9999, 0.01;
	// end inline asm
	// begin inline asm
	fma.rn.f32    %f5374, %f5374, 0.9999, 0.01;
	// end inline asm
	// begin inline asm
	fma.rn.f64    %fd2955, %fd2955, 0.9999, 0.01;
	// end inline asm
	// begin inline asm
	fma.rn.f32    %f5373, %f5373, 0.9999, 0.01;
	// end inline asm
	// begin inline asm
	fma.rn.f32    %f5374, %f5374, 0.9999, 0.01;
	// end inline asm
	// begin inline asm
	fma.rn.f64    %fd2956, %fd2956, 0.9999, 0.01;
	// end inline asm
	// begin inline asm
	fma.rn.f32    %f5373, %f5373, 0.9999, 0.01;
	// end inline asm
	// begin inline asm
	fma.rn.f32    %f5374, %f5374, 0.9999, 0.01;
	// end inline asm
	// begin inline asm
	fma.rn.f64    %fd2955, %fd2955, 0.9999, 0.01;
	// end inline asm
	// begin inline asm
	fma.rn.f32    %f5373, %f5373, 0.9999, 0.01;
	// end inline asm
	// begin inline asm
	fma.rn.f32    %f5374, %f5374, 0.9999, 0.01;
	// end inline asm
	// begin inline asm
	fma.rn.f64    %fd2956, %fd2956, 0.9999, 0.01;
	// end inline asm
	// begin inline asm
	fma.rn.f32    %f5373, %f5373, 0.9999, 0.01;
	// end inline asm
	// begin inline asm
	fma.rn.f32    %f5374, %f5374, 0.9999, 0.01;
	// end inline asm
	// begin inline asm
	fma.rn.f64    %fd2955, %fd2955, 0.9999, 0.01;
	// end inline asm
	// begin inline asm
	fma.rn.f32    %f5373, %f5373, 0.9999, 0.01;
	// end inline asm
	// begin inline asm
	fma.rn.f32    %f5374, %f5374, 0.9999, 0.01;
	// end inline asm
	// begin inline asm
	fma.rn.f64    %fd2956, %fd2956, 0.9999, 0.01;
	// end inline asm
	// begin inline asm
	fma.rn.f32    %f5373, %f5373, 0.9999, 0.01;
	// end inline asm
	// begin inline asm
	fma.rn.f32    %f5374, %f5374, 0.9999, 0.01;
	// end inline asm
	// begin inline asm
	fma.rn.f64    %fd2955, %fd2955, 0.9999, 0.01;
	// end inline asm
	// begin inline asm
	fma.rn.f32    %f5373, %f5373, 0.9999, 0.01;
	// end inline asm
	// begin inline asm
	fma.rn.f32    %f5374, %f5374, 0.9999, 0.01;
	// end inline asm
	// begin inline asm
	fma.rn.f64    %fd2956, %fd2956, 0.9999, 0.01;
	// end inline asm
	// begin inline asm
	fma.rn.f32    %f5373, %f5373, 0.9999, 0.01;
	// end inline asm
	// begin inline asm
	fma.rn.f32    %f5374, %f5374, 0.9999, 0.01;
	// end inline asm
	// begin inline asm
	fma.rn.f64    %fd2955, %fd2955, 0.9999, 0.01;
	// end inline asm
	// begin inline asm
	fma.rn.f32    %f5373, %f5373, 0.9999, 0.01;
	// end inline asm
	// begin inline asm
	fma.rn.f32    %f5374, %f5374, 0.9999, 0.01;
	// end inline asm
	// begin inline asm
	fma.rn.f64    %fd2956, %fd2956, 0.9999, 0.01;
	// end inline asm
	// begin inline asm
	fma.rn.f32    %f5373, %f5373, 0.9999, 0.01;
	// end inline asm
	// begin inline asm
	fma.rn.f32    %f5374, %f5374, 0.9999, 0.01;
	// end inline asm
	// begin inline asm
	fma.rn.f64    %fd2955, %fd2955, 0.9999, 0.01;
	// end inline asm
	// begin inline asm
	fma.rn.f32    %f5373, %f5373, 0.9999, 0.01;
	// end inline asm
	// begin inline asm
	fma.rn.f32    %f5374, %f5374, 0.9999, 0.01;
	// end inline asm
	// begin inline asm
	fma.rn.f64    %fd2956, %fd2956, 0.9999, 0.01;
	// end inline asm
	// begin inline asm
	fma.rn.f32    %f5373, %f5373, 0.9999, 0.01;
	// end inline asm
	// begin inline asm
	fma.rn.f32    %f5374, %f5374, 0.9999, 0.01;
	// end inline asm
	// begin inline asm
	fma.rn.f64    %fd2955, %fd2955, 0.9999, 0.01;
	// end inline asm
	// begin inline asm
	fma.rn.f32    %f5373, %f5373, 0.9999, 0.01;
	// end inline asm
	// begin inline asm
	fma.rn.f32    %f5374, %f5374, 0.9999, 0.01;
	// end inline asm
	// begin inline asm
	fma.rn.f64    %fd2956, %fd2956, 0.9999, 0.01;
	// end inline asm
	// begin inline asm
	fma.rn.f32    %f5373, %f5373, 0.9999, 0.01;
	// end inline asm
	// begin inline asm
	fma.rn.f32    %f5374, %f5374, 0.9999, 0.01;
	// end inline asm
	// begin inline asm
	fma.rn.f64    %fd2955, %fd2955, 0.9999, 0.01;
	// end inline asm
	// begin inline asm
	fma.rn.f32    %f5373, %f5373, 0.9999, 0.01;
	// end inline asm
	// begin inline asm
	fma.rn.f32    %f5374, %f5374, 0.9999, 0.01;
	// end inline asm
	// begin inline asm
	fma.rn.f64    %fd2956, %fd2956, 0.9999, 0.01;
	// end inline asm
	// begin inline asm
	fma.rn.f32    %f5373, %f5373, 0.9999, 0.01;
	// end inline asm
	// begin inline asm
	fma.rn.f32    %f5374, %f5374, 0.9999, 0.01;
	// end inline asm
	// begin inline asm
	fma.rn.f64    %fd2955, %fd2955, 0.9999, 0.01;
	// end inline asm
	// begin inline asm
	fma.rn.f32    %f5373, %f5373, 0.9999, 0.01;
	// end inline asm
	// begin inline asm
	fma.rn.f32    %f5374, %f5374, 0.9999, 0.01;
	// end inline asm
	// begin inline asm
	fma.rn.f64    %fd2956, %fd2956, 0.9999, 0.01;
	// end inline asm
	// begin inline asm
	fma.rn.f32    %f5373, %f5373, 0.9999, 0.01;
	// end inline asm
	// begin inline asm
	fma.rn.f32    %f5374, %f5374, 0.9999, 0.01;
	// end inline asm
	// begin inline asm
	fma.rn.f64    %fd2955, %fd2955, 0.9999, 0.01;
	// end inline asm
	// begin inline asm
	fma.rn.f32    %f5373, %f5373, 0.9999, 0.01;
	// end inline asm
	// begin inline asm
	fma.rn.f32    %f5374, %f5374, 0.9999, 0.01;
	// end inline asm
	// begin inline asm
	fma.rn.f64    %fd2956, %fd2956, 0.9999, 0.01;
	// end inline asm
	// begin inline asm
	fma.rn.f32    %f5373, %f5373, 0.9999, 0.01;
	// end inline asm
	// begin inline asm
	fma.rn.f32    %f5374, %f5374, 0.9999, 0.01;
	// end inline asm
	// begin inline asm
	fma.rn.f64    %fd2955, %fd2955, 0.9999, 0.01;
	// end inline asm
	// begin inline asm
	fma.rn.f32    %f5373, %f5373, 0.9999, 0.01;
	// end inline asm
	// begin inline asm
	fma.rn.f32    %f5374, %f5374, 0.9999, 0.01;
	// end inline asm
	// begin inline asm
	fma.rn.f64    %fd2956, %fd2956, 0.9999, 0.01;
	// end inline asm
	// begin inline asm
	fma.rn.f32    %f5373, %f5373, 0.9999, 0.01;
	// end inline asm
	// begin inline asm
	fma.rn.f32    %f5374, %f5374, 0.9999, 0.01;
	// end inline asm
	// begin inline asm
	fma.rn.f64    %fd2955, %fd2955, 0.9999, 0.01;
	// end inline asm
	// begin inline asm
	fma.rn.f32    %f5373, %f5373, 0.9999, 0.01;
	// end inline asm
	// begin inline asm
	fma.rn.f32    %f5374, %f5374, 0.9999, 0.01;
	// end inline asm
	// begin inline asm
	fma.rn.f64    %fd2956, %fd2956, 0.9999, 0.01;
	// end inline asm
	// begin inline asm
	fma.rn.f32    %f5373, %f5373, 0.9999, 0.01;
	// end inline asm
	// begin inline asm
	fma.rn.f32    %f5374, %f5374, 0.9999, 0.01;
	// end inline asm
	// begin inline asm
	fma.rn.f64    %fd2955, %fd2955, 0.9999, 0.01;
	// end inline asm
	// begin inline asm
	fma.rn.f32    %f5373, %f5373, 0.9999, 0.01;
	// end inline asm
	// begin inline asm
	fma.rn.f32    %f5374, %f5374, 0.9999, 0.01;
	// end inline asm
	// begin inline asm
	fma.rn.f64    %fd2956, %fd2956, 0.9999, 0.01;
	// end inline asm
	// begin inline asm
	fma.rn.f32    %f5373, %f5373, 0.9999, 0.01;
	// end inline asm
	// begin inline asm
	fma.rn.f32    %f5374, %f5374, 0.9999, 0.01;
	// end inline asm
	// begin inline asm
	fma.rn.f64    %fd2955, %fd2955, 0.9999, 0.01;
	// end inline asm
	// begin inline asm
	fma.rn.f32    %f5373, %f5373, 0.9999, 0.01;
	// end inline asm
	// begin inline asm
	fma.rn.f32    %f5374, %f5374, 0.9999, 0.01;
	// end inline asm
	// begin inline asm
	fma.rn.f64    %fd2956, %fd2956, 0.9999, 0.01;
	// end inline asm
	// begin inline asm
	fma.rn.f32    %f5373, %f5373, 0.9999, 0.01;
	// end inline asm
	// begin inline asm
	fma.rn.f32    %f5374, %f5374, 0.9999, 0.01;
	// end inline asm
	// begin inline asm
	fma.rn.f64    %fd2955, %fd2955, 0.9999, 0.01;
	// end inline asm
	// begin inline asm
	fma.rn.f32    %f5373, %f5373, 0.9999, 0.01;
	// end inline asm
	// begin inline asm
	fma.rn.f32    %f5374, %f5374, 0.9999, 0.01;
	// end inline asm
	// begin inline asm
	fma.rn.f64    %fd2956, %fd2956, 0.9999, 0.01;
	// end inline asm
	// begin inline asm
	fma.rn.f32    %f5373, %f5373, 0.9999, 0.01;
	// end inline asm
	// begin inline asm
	fma.rn.f32    %f5374, %f5374, 0.9999, 0.01;
	// end inline asm
	// begin inline asm
	fma.rn.f64    %fd2955, %fd2955, 0.9999, 0.01;
	// end inline asm
	// begin inline asm
	fma.rn.f32    %f5373, %f5373, 0.9999, 0.01;
	// end inline asm
	// begin inline asm
	fma.rn.f32    %f5374, %f5374, 0.9999, 0.01;
	// end inline asm
	// begin inline asm
	fma.rn.f64    %fd2956, %fd2956, 0.9999, 0.01;
	// end inline asm
	// begin inline asm
	fma.rn.f32    %f5373, %f5373, 0.9999, 0.01;
	// end inline asm
	// begin inline asm
	fma.rn.f32    %f5374, %f5374, 0.9999, 0.01;
	// end inline asm
	// begin inline asm
	fma.rn.f64    %fd2955, %fd2955, 0.9999, 0.01;
	// end inline asm
	// begin inline asm
	fma.rn.f32    %f5373, %f5373, 0.9999, 0.01;
	// end inline asm
	// begin inline asm
	fma.rn.f32    %f5374, %f5374, 0.9999, 0.01;
	// end inline asm
	// begin inline asm
	fma.rn.f64    %fd2956, %fd2956, 0.9999, 0.01;
	// end inline asm
	// begin inline asm
	fma.rn.f32    %f5373, %f5373, 0.9999, 0.01;
	// end inline asm
	// begin inline asm
	fma.rn.f32    %f5374, %f5374, 0.9999, 0.01;
	// end inline asm
	// begin inline asm
	fma.rn.f64    %fd2955, %fd2955, 0.9999, 0.01;
	// end inline asm
	// begin inline asm
	fma.rn.f32    %f5373, %f5373, 0.9999, 0.01;
	// end inline asm
	// begin inline asm
	fma.rn.f32    %f5374, %f5374, 0.9999, 0.01;
	// end inline asm
	// begin inline asm
	fma.rn.f64    %fd2956, %fd2956, 0.9999, 0.01;
	// end inline asm
	// begin inline asm
	fma.rn.f32    %f5373, %f5373, 0.9999, 0.01;
	// end inline asm
	// begin inline asm
	fma.rn.f32    %f5374, %f5374, 0.9999, 0.01;
	// end inline asm
	// begin inline asm
	fma.rn.f64    %fd2955, %fd2955, 0.9999, 0.01;
	// end inline asm
	// begin inline asm
	fma.rn.f32    %f5373, %f5373, 0.9999, 0.01;
	// end inline asm
	// begin inline asm
	fma.rn.f32    %f5374, %f5374, 0.9999, 0.01;
	// end inline asm
	// begin inline asm
	fma.rn.f64    %fd2956, %fd2956, 0.9999, 0.01;
	// end inline asm
	// begin inline asm
	fma.rn.f32    %f5373, %f5373, 0.9999, 0.01;
	// end inline asm
	// begin inline asm
	fma.rn.f32    %f5374, %f5374, 0.9999, 0.01;
	// end inline asm
	// begin inline asm
	fma.rn.f64    %fd2955, %fd2955, 0.9999, 0.01;
	// end inline asm
	// begin inline asm
	fma.rn.f32    %f5373, %f5373, 0.9999, 0.01;
	// end inline asm
	// begin inline asm
	fma.rn.f32    %f5374, %f5374, 0.9999, 0.01;
	// end inline asm
	// begin inline asm
	fma.rn.f64    %fd2956, %fd2956, 0.9999, 0.01;
	// end inline asm
	// begin inline asm
	fma.rn.f32    %f5373, %f5373, 0.9999, 0.01;
	// end inline asm
	// begin inline asm
	fma.rn.f32    %f5374, %f5374, 0.9999, 0.01;
	// end inline asm
	// begin inline asm
	fma.rn.f64    %fd2955, %fd2955, 0.9999, 0.01;
	// end inline asm
	// begin inline asm
	fma.rn.f32    %f5373, %f5373, 0.9999, 0.01;
	// end inline asm
	// begin inline asm
	fma.rn.f32    %f5374, %f5374, 0.9999, 0.01;
	// end inline asm
	// begin inline asm
	fma.rn.f64    %fd2956, %fd2956, 0.9999, 0.01;
	// end inline asm
	// begin inline asm
	fma.rn.f32    %f5373, %f5373, 0.9999, 0.01;
	// end inline asm
	// begin inline asm
	fma.rn.f32    %f5374, %f5374, 0.9999, 0.01;
	// end inline asm
	// begin inline asm
	fma.rn.f64    %fd2955, %fd2955, 0.9999, 0.01;
	// end inline asm
	// begin inline asm
	fma.rn.f32    %f5373, %f5373, 0.9999, 0.01;
	// end inline asm
	// begin inline asm
	fma.rn.f32    %f5374, %f5374, 0.9999, 0.01;
	// end inline asm
	// begin inline asm
	fma.rn.f64    %fd2956, %fd2956, 0.9999, 0.01;
	// end inline asm
	// begin inline asm
	fma.rn.f32    %f5373, %f5373, 0.9999, 0.01;
	// end inline asm
	// begin inline asm
	fma.rn.f32    %f5374, %f5374, 0.9999, 0.01;
	// end inline asm
	// begin inline asm
	fma.rn.f64    %fd2955, %fd2955, 0.9999, 0.01;
	// end inline asm
	// begin inline asm
	fma.rn.f32    %f5373, %f5373, 0.9999, 0.01;
	// end inline asm
	// begin inline asm
	fma.rn.f32    %f5374, %f5374, 0.9999, 0.01;
	// end inline asm
	// begin inline asm
	fma.rn.f64    %fd2956, %fd2956, 0.9999, 0.01;
	// end inline asm
	// begin inline asm
	fma.rn.f32    %f5373, %f5373, 0.9999, 0.01;
	// end inline asm
	// begin inline asm
	fma.rn.f32    %f5374, %f5374, 0.9999, 0.01;
	// end inline asm
	// begin inline asm
	fma.rn.f64    %fd2955, %fd2955, 0.9999, 0.01;
	// end inline asm
	// begin inline asm
	fma.rn.f32    %f5373, %f5373, 0.9999, 0.01;
	// end inline asm
	// begin inline asm
	fma.rn.f32    %f5374, %f5374, 0.9999, 0.01;
	// end inline asm
	// begin inline asm
	fma.rn.f64    %fd2956, %fd2956, 0.9999, 0.01;
	// end inline asm
	// begin inline asm
	fma.rn.f32    %f5373, %f5373, 0.9999, 0.01;
	// end inline asm
	// begin inline asm
	fma.rn.f32    %f5374, %f5374, 0.9999, 0.01;
	// end inline asm
	// begin inline asm
	fma.rn.f64    %fd2955, %fd2955, 0.9999, 0.01;
	// end inline asm
	// begin inline asm
	fma.rn.f32    %f5373, %f5373, 0.9999, 0.01;
	// end inline asm
	// begin inline asm
	fma.rn.f32    %f5374, %f5374, 0.9999, 0.01;
	// end inline asm
	// begin inline asm
	fma.rn.f64    %fd2956, %fd2956, 0.9999, 0.01;
	// end inline asm
	// begin inline asm
	fma.rn.f32    %f5373, %f5373, 0.9999, 0.01;
	// end inline asm
	// begin inline asm
	fma.rn.f32    %f5374, %f5374, 0.9999, 0.01;
	// end inline asm
	// begin inline asm
	fma.rn.f64    %fd2955, %fd2955, 0.9999, 0.01;
	// end inline asm
	// begin inline asm
	fma.rn.f32    %f5373, %f5373, 0.9999, 0.01;
	// end inline asm
	// begin inline asm
	fma.rn.f32    %f5374, %f5374, 0.9999, 0.01;
	// end inline asm
	// begin inline asm
	fma.rn.f64    %fd2956, %fd2956, 0.9999, 0.01;
	// end inline asm
	// begin inline asm
	fma.rn.f32    %f5373, %f5373, 0.9999, 0.01;
	// end inline asm
	// begin inline asm
	fma.rn.f32    %f5374, %f5374, 0.9999, 0.01;
	// end inline asm
	// begin inline asm
	fma.rn.f64    %fd2955, %fd2955, 0.9999, 0.01;
	// end inline asm
	// begin inline asm
	fma.rn.f32    %f5373, %f5373, 0.9999, 0.01;
	// end inline asm
	// begin inline asm
	fma.rn.f32    %f5374, %f5374, 0.9999, 0.01;
	// end inline asm
	// begin inline asm
	fma.rn.f64    %fd2956, %fd2956, 0.9999, 0.01;
	// end inline asm
	// begin inline asm
	fma.rn.f32    %f5373, %f5373, 0.9999, 0.01;
	// end inline asm
	// begin inline asm
	fma.rn.f32    %f5374, %f5374, 0.9999, 0.01;
	// end inline asm
	// begin inline asm
	fma.rn.f64    %fd2955, %fd2955, 0.9999, 0.01;
	// end inline asm
	// begin inline asm
	fma.rn.f32    %f5373, %f5373, 0.9999, 0.01;
	// end inline asm
	// begin inline asm
	fma.rn.f32    %f5374, %f5374, 0.9999, 0.01;
	// end inline asm
	// begin inline asm
	fma.rn.f64    %fd2956, %fd2956, 0.9999, 0.01;
	// end inline asm
	// begin inline asm
	fma.rn.f32    %f5373, %f5373, 0.9999, 0.01;
	// end inline asm
	// begin inline asm
	fma.rn.f32    %f5374, %f5374, 0.9999, 0.01;
	// end inline asm
	// begin inline asm
	fma.rn.f64    %fd2955, %fd2955, 0.9999, 0.01;
	// end inline asm
	// begin inline asm
	fma.rn.f32    %f5373, %f5373, 0.9999, 0.01;
	// end inline asm
	// begin inline asm
	fma.rn.f32    %f5374, %f5374, 0.9999, 0.01;
	// end inline asm
	// begin inline asm
	fma.rn.f64    %fd2956, %fd2956, 0.9999, 0.01;
	// end inline asm
	// begin inline asm
	fma.rn.f32    %f5373, %f5373, 0.9999, 0.01;
	// end inline asm
	// begin inline asm
	fma.rn.f32    %f5374, %f5374, 0.9999, 0.01;
	// end inline asm
	// begin inline asm
	fma.rn.f64    %fd2955, %fd2955, 0.9999, 0.01;
	// end inline asm
	// begin inline asm
	fma.rn.f32    %f5373, %f5373, 0.9999, 0.01;
	// end inline asm
	// begin inline asm
	fma.rn.f32    %f5374, %f5374, 0.9999, 0.01;
	// end inline asm
	// begin inline asm
	fma.rn.f64    %fd2956, %fd2956, 0.9999, 0.01;
	// end inline asm
	// begin inline asm
	fma.rn.f32    %f5373, %f5373, 0.9999, 0.01;
	// end inline asm
	// begin inline asm
	fma.rn.f32    %f5374, %f5374, 0.9999, 0.01;
	// end inline asm
	// begin inline asm
	fma.rn.f64    %fd2955, %fd2955, 0.9999, 0.01;
	// end inline asm
	// begin inline asm
	fma.rn.f32    %f5373, %f5373, 0.9999, 0.01;
	// end inline asm
	// begin inline asm
	fma.rn.f32    %f5374, %f5374, 0.9999, 0.01;
	// end inline asm
	// begin inline asm
	fma.rn.f64    %fd2956, %fd2956, 0.9999, 0.01;
	// end inline asm
	// begin inline asm
	fma.rn.f32    %f5373, %f5373, 0.9999, 0.01;
	// end inline asm
	// begin inline asm
	fma.rn.f32    %f5374, %f5374, 0.9999, 0.01;
	// end inline asm
	// begin inline asm
	fma.rn.f64    %fd2955, %fd2955, 0.9999, 0.01;
	// end inline asm
	// begin inline asm
	fma.rn.f32    %f5373, %f5373, 0.9999, 0.01;
	// end inline asm
	// begin inline asm
	fma.rn.f32    %f5374, %f5374, 0.9999, 0.01;
	// end inline asm
	// begin inline asm
	fma.rn.f64    %fd2956, %fd2956, 0.9999, 0.01;
	// end inline asm
	// begin inline asm
	fma.rn.f32    %f5373, %f5373, 0.9999, 0.01;
	// end inline asm
	// begin inline asm
	fma.rn.f32    %f5374, %f5374, 0.9999, 0.01;
	// end inline asm
	// begin inline asm
	fma.rn.f64    %fd2955, %fd2955, 0.9999, 0.01;
	// end inline asm
	// begin inline asm
	fma.rn.f32    %f5373, %f5373, 0.9999, 0.01;
	// end inline asm
	// begin inline asm
	fma.rn.f32    %f5374, %f5374, 0.9999, 0.01;
	// end inline asm
	// begin inline asm
	fma.rn.f64    %fd2956, %fd2956, 0.9999, 0.01;
	// end inline asm
	// begin inline asm
	fma.rn.f32    %f5373, %f5373, 0.9999, 0.01;
	// end inline asm
	// begin inline asm
	fma.rn.f32    %f5374, %f5374, 0.9999, 0.01;
	// end inline asm
	// begin inline asm
	fma.rn.f64    %fd2955, %fd2955, 0.9999, 0.01;
	// end inline asm
	// begin inline asm
	fma.rn.f32    %f5373, %f5373, 0.9999, 0.01;
	// end inline asm
	// begin inline asm
	fma.rn.f32    %f5374, %f5374, 0.9999, 0.01;
	// end inline asm
	// begin inline asm
	fma.rn.f64    %fd2956, %fd2956, 0.9999, 0.01;
	// end inline asm
	// begin inline asm
	fma.rn.f32    %f5373, %f5373, 0.9999, 0.01;
	// end inline asm
	// begin inline asm
	fma.rn.f32    %f5374, %f5374, 0.9999, 0.01;
	// end inline asm
	// begin inline asm
	fma.rn.f64    %fd2955, %fd2955, 0.9999, 0.01;
	// end inline asm
	// begin inline asm
	fma.rn.f32    %f5373, %f5373, 0.9999, 0.01;
	// end inline asm
	// begin inline asm
	fma.rn.f32    %f5374, %f5374, 0.9999, 0.01;
	// end inline asm
	// begin inline asm
	fma.rn.f64    %fd2956, %fd2956, 0.9999, 0.01;
	// end inline asm
	// begin inline asm
	fma.rn.f32    %f5373, %f5373, 0.9999, 0.01;
	// end inline asm
	// begin inline asm
	fma.rn.f32    %f5374, %f5374, 0.9999, 0.01;
	// end inline asm
	// begin inline asm
	fma.rn.f64    %fd2955, %fd2955, 0.9999, 0.01;
	// end inline asm
	// begin inline asm
	fma.rn.f32    %f5373, %f5373, 0.9999, 0.01;
	// end inline asm
	// begin inline asm
	fma.rn.f32    %f5374, %f5374, 0.9999, 0.01;
	// end inline asm
	// begin inline asm
	fma.rn.f64    %fd2956, %fd2956, 0.9999, 0.01;
	// end inline asm
	// begin inline asm
	fma.rn.f32    %f5373, %f5373, 0.9999, 0.01;
	// end inline asm
	// begin inline asm
	fma.rn.f32    %f5374, %f5374, 0.9999, 0.01;
	// end inline asm
	// begin inline asm
	fma.rn.f64    %fd2955, %fd2955, 0.9999, 0.01;
	// end inline asm
	// begin inline asm
	fma.rn.f32    %f5373, %f5373, 0.9999, 0.01;
	// end inline asm
	// begin inline asm
	fma.rn.f32    %f5374, %f5374, 0.9999, 0.01;
	// end inline asm
	// begin inline asm
	fma.rn.f64    %fd2956, %fd2956, 0.9999, 0.01;
	// end inline asm
	// begin inline asm
	fma.rn.f32    %f5373, %f5373, 0.9999, 0.01;
	// end inline asm
	// begin inline asm
	fma.rn.f32    %f5374, %f5374, 0.9999, 0.01;
	// end inline asm
	// begin inline asm
	fma.rn.f64    %fd2955, %fd2955, 0.9999, 0.01;
	// end inline asm
	// begin inline asm
	fma.rn.f32    %f5373, %f5373, 0.9999, 0.01;
	// end inline asm
	// begin inline asm
	fma.rn.f32    %f5374, %f5374, 0.9999, 0.01;
	// end inline asm
	// begin inline asm
	fma.rn.f64    %fd2956, %fd2956, 0.9999, 0.01;
	// end inline asm
	// begin inline asm
	fma.rn.f32    %f5373, %f5373, 0.9999, 0.01;
	// end inline asm
	// begin inline asm
	fma.rn.f32    %f5374, %f5374, 0.9999, 0.01;
	// end inline asm
	// begin inline asm
	fma.rn.f64    %fd2955, %fd2955, 0.9999, 0.01;
	// end inline asm
	// begin inline asm
	fma.rn.f32    %f5373, %f5373, 0.9999, 0.01;
	// end inline asm
	// begin inline asm
	fma.rn.f32    %f5374, %f5374, 0.9999, 0.01;
	// end inline asm
	// begin inline asm
	fma.rn.f64    %fd2956, %fd2956, 0.9999, 0.01;
	// end inline asm
	// begin inline asm
	fma.rn.f32    %f5373, %f5373, 0.9999, 0.01;
	// end inline asm
	// begin inline asm
	fma.rn.f32    %f5374, %f5374, 0.9999, 0.01;
	// end inline asm
	// begin inline asm
	fma.rn.f64    %fd2955, %fd2955, 0.9999, 0.01;
	// end inline asm
	// begin inline asm
	fma.rn.f32    %f5373, %f5373, 0.9999, 0.01;
	// end inline asm
	// begin inline asm
	fma.rn.f32    %f5374, %f5374, 0.9999, 0.01;
	// end inline asm
	// begin inline asm
	fma.rn.f64    %fd2956, %fd2956, 0.9999, 0.01;
	// end inline asm
	// begin inline asm
	fma.rn.f32    %f5373, %f5373, 0.9999, 0.01;
	// end inline asm
	// begin inline asm
	fma.rn.f32    %f5374, %f5374, 0.9999, 0.01;
	// end inline asm
	// begin inline asm
	fma.rn.f64    %fd2955, %fd2955, 0.9999, 0.01;
	// end inline asm
	// begin inline asm
	fma.rn.f32    %f5373, %f5373, 0.9999, 0.01;
	// end inline asm
	// begin inline asm
	fma.rn.f32    %f5374, %f5374, 0.9999, 0.01;
	// end inline asm
	// begin inline asm
	fma.rn.f64    %fd2956, %fd2956, 0.9999, 0.01;
	// end inline asm
	// begin inline asm
	fma.rn.f32    %f5373, %f5373, 0.9999, 0.01;
	// end inline asm
	// begin inline asm
	fma.rn.f32    %f5374, %f5374, 0.9999, 0.01;
	// end inline asm
	// begin inline asm
	fma.rn.f64    %fd2955, %fd2955, 0.9999, 0.01;
	// end inline asm
	// begin inline asm
	fma.rn.f32    %f5373, %f5373, 0.9999, 0.01;
	// end inline asm
	// begin inline asm
	fma.rn.f32    %f5374, %f5374, 0.9999, 0.01;
	// end inline asm
	// begin inline asm
	fma.rn.f64    %fd2956, %fd2956, 0.9999, 0.01;
	// end inline asm
	// begin inline asm
	fma.rn.f32    %f5373, %f5373, 0.9999, 0.01;
	// end inline asm
	// begin inline asm
	fma.rn.f32    %f5374, %f5374, 0.9999, 0.01;
	// end inline asm
	// begin inline asm
	fma.rn.f64    %fd2955, %fd2955, 0.9999, 0.01;
	// end inline asm
	// begin inline asm
	fma.rn.f32    %f5373, %f5373, 0.9999, 0.01;
	// end inline asm
	// begin inline asm
	fma.rn.f32    %f5374, %f5374, 0.9999, 0.01;
	// end inline asm
	// begin inline asm
	fma.rn.f64    %fd2956, %fd2956, 0.9999, 0.01;
	// end inline asm
	// begin inline asm
	fma.rn.f32    %f5373, %f5373, 0.9999, 0.01;
	// end inline asm
	// begin inline asm
	fma.rn.f32    %f5374, %f5374, 0.9999, 0.01;
	// end inline asm
	// begin inline asm
	fma.rn.f64    %fd2955, %fd2955, 0.9999, 0.01;
	// end inline asm
	// begin inline asm
	fma.rn.f32    %f5373, %f5373, 0.9999, 0.01;
	// end inline asm
	// begin inline asm
	fma.rn.f32    %f5374, %f5374, 0.9999, 0.01;
	// end inline asm
	// begin inline asm
	fma.rn.f64    %fd2956, %fd2956, 0.9999, 0.01;
	// end inline asm
	// begin inline asm
	fma.rn.f32    %f5373, %f5373, 0.9999, 0.01;
	// end inline asm
	// begin inline asm
	fma.rn.f32    %f5374, %f5374, 0.9999, 0.01;
	// end inline asm
	// begin inline asm
	fma.rn.f64    %fd2955, %fd2955, 0.9999, 0.01;
	// end inline asm
	// begin inline asm
	fma.rn.f32    %f5373, %f5373, 0.9999, 0.01;
	// end inline asm
	// begin inline asm
	fma.rn.f32    %f5374, %f5374, 0.9999, 0.01;
	// end inline asm
	// begin inline asm
	fma.rn.f64    %fd2956, %fd2956, 0.9999, 0.01;
	// end inline asm
	// begin inline asm
	fma.rn.f32    %f5373, %f5373, 0.9999, 0.01;
	// end inline asm
	// begin inline asm
	fma.rn.f32    %f5374, %f5374, 0.9999, 0.01;
	// end inline asm
	// begin inline asm
	fma.rn.f64    %fd2955, %fd2955, 0.9999, 0.01;
	// end inline asm
	// begin inline asm
	fma.rn.f32    %f5373, %f5373, 0.9999, 0.01;
	// end inline asm
	// begin inline asm
	fma.rn.f32    %f5374, %f5374, 0.9999, 0.01;
	// end inline asm
	// begin inline asm
	fma.rn.f64    %fd2956, %fd2956, 0.9999, 0.01;
	// end inline asm
	// begin inline asm
	fma.rn.f32    %f5373, %f5373, 0.9999, 0.01;
	// end inline asm
	// begin inline asm
	fma.rn.f32    %f5374, %f5374, 0.9999, 0.01;
	// end inline asm
	// begin inline asm
	fma.rn.f64    %fd2955, %fd2955, 0.9999, 0.01;
	// end inline asm
	// begin inline asm
	fma.rn.f32    %f5373, %f5373, 0.9999, 0.01;
	// end inline asm
	// begin inline asm
	fma.rn.f32    %f5374, %f5374, 0.9999, 0.01;
	// end inline asm
	// begin inline asm
	fma.rn.f64    %fd2956, %fd2956, 0.9999, 0.01;
	// end inline asm
	// begin inline asm
	fma.rn.f32    %f5373, %f5373, 0.9999, 0.01;
	// end inline asm
	// begin inline asm
	fma.rn.f32    %f5374, %f5374, 0.9999, 0.01;
	// end inline asm
	// begin inline asm
	fma.rn.f64    %fd2955, %fd2955, 0.9999, 0.01;
	// end inline asm
	// begin inline asm
	fma.rn.f32    %f5373, %f5373, 0.9999, 0.01;
	// end inline asm
	// begin inline asm
	fma.rn.f32    %f5374, %f5374, 0.9999, 0.01;
	// end inline asm
	// begin inline asm
	fma.rn.f64    %fd2956, %fd2956, 0.9999, 0.01;
	// end inline asm
	// begin inline asm
	fma.rn.f32    %f5373, %f5373, 0.9999, 0.01;
	// end inline asm
	// begin inline asm
	fma.rn.f32    %f5374, %f5374, 0.9999, 0.01;
	// end inline asm
	// begin inline asm
	fma.rn.f64    %fd2955, %fd2955, 0.9999, 0.01;
	// end inline asm
	// begin inline asm
	fma.rn.f32    %f5373, %f5373, 0.9999, 0.01;
	// end inline asm
	// begin inline asm
	fma.rn.f32    %f5374, %f5374, 0.9999, 0.01;
	// end inline asm
	// begin inline asm
	fma.rn.f64    %fd2956, %fd2956, 0.9999, 0.01;
	// end inline asm
	// begin inline asm
	fma.rn.f32    %f5373, %f5373, 0.9999, 0.01;
	// end inline asm
	// begin inline asm
	fma.rn.f32    %f5374, %f5374, 0.9999, 0.01;
	// end inline asm
	// begin inline asm
	fma.rn.f64    %fd2955, %fd2955, 0.9999, 0.01;
	// end inline asm
	// begin inline asm
	fma.rn.f32    %f5373, %f5373, 0.9999, 0.01;
	// end inline asm
	// begin inline asm
	fma.rn.f32    %f5374, %f5374, 0.9999, 0.01;
	// end inline asm
	// begin inline asm
	fma.rn.f64    %fd2956, %fd2956, 0.9999, 0.01;
	// end inline asm
	// begin inline asm
	fma.rn.f32    %f5373, %f5373, 0.9999, 0.01;
	// end inline asm
	// begin inline asm
	fma.rn.f32    %f5374, %f5374, 0.9999, 0.01;
	// end inline asm
	// begin inline asm
	fma.rn.f64    %fd2955, %fd2955, 0.9999, 0.01;
	// end inline asm
	// begin inline asm
	fma.rn.f32    %f5373, %f5373, 0.9999, 0.01;
	// end inline asm
	// begin inline asm
	fma.rn.f32    %f5374, %f5374, 0.9999, 0.01;
	// end inline asm
	// begin inline asm
	fma.rn.f64    %fd2956, %fd2956, 0.9999, 0.01;
	// end inline asm
	// begin inline asm
	fma.rn.f32    %f5373, %f5373, 0.9999, 0.01;
	// end inline asm
	// begin inline asm
	fma.rn.f32    %f5374, %f5374, 0.9999, 0.01;
	// end inline asm
	// begin inline asm
	fma.rn.f64    %fd2955, %fd2955, 0.9999, 0.01;
	// end inline asm
	// begin inline asm
	fma.rn.f32    %f5373, %f5373, 0.9999, 0.01;
	// end inline asm
	// begin inline asm
	fma.rn.f32    %f5374, %f5374, 0.9999, 0.01;
	// end inline asm
	// begin inline asm
	fma.rn.f64    %fd2956, %fd2956, 0.9999, 0.01;
	// end inline asm
	// begin inline asm
	fma.rn.f32    %f5373, %f5373, 0.9999, 0.01;
	// end inline asm
	// begin inline asm
	fma.rn.f32    %f5374, %f5374, 0.9999, 0.01;
	// end inline asm
	// begin inline asm
	fma.rn.f64    %fd2955, %fd2955, 0.9999, 0.01;
	// end inline asm
	// begin inline asm
	fma.rn.f32    %f5373, %f5373, 0.9999, 0.01;
	// end inline asm
	// begin inline asm
	fma.rn.f32    %f5374, %f5374, 0.9999, 0.01;
	// end inline asm
	// begin inline asm
	fma.rn.f64    %fd2956, %fd2956, 0.9999, 0.01;
	// end inline asm
	// begin inline asm
	fma.rn.f32    %f5373, %f5373, 0.9999, 0.01;
	// end inline asm
	// begin inline asm
	fma.rn.f32    %f5374, %f5374, 0.9999, 0.01;
	// end inline asm
	// begin inline asm
	fma.rn.f64    %fd2955, %fd2955, 0.9999, 0.01;
	// end inline asm
	// begin inline asm
	fma.rn.f32    %f5373, %f5373, 0.9999, 0.01;
	// end inline asm
	// begin inline asm
	fma.rn.f32    %f5374, %f5374, 0.9999, 0.01;
	// end inline asm
	// begin inline asm
	fma.rn.f64    %fd2956, %fd2956, 0.9999, 0.01;
	// end inline asm
	// begin inline asm
	fma.rn.f32    %f5373, %f5373, 0.9999, 0.01;
	// end inline asm
	// begin inline asm
	fma.rn.f32    %f5374, %f5374, 0.9999, 0.01;
	// end inline asm
	// begin inline asm
	fma.rn.f64    %fd2955, %fd2955, 0.9999, 0.01;
	// end inline asm
	// begin inline asm
	fma.rn.f32    %f5373, %f5373, 0.9999, 0.01;
	// end inline asm
	// begin inline asm
	fma.rn.f32    %f5374, %f5374, 0.9999, 0.01;
	// end inline asm
	// begin inline asm
	fma.rn.f64    %fd2956, %fd2956, 0.9999, 0.01;
	// end inline asm
	// begin inline asm
	fma.rn.f32    %f5373, %f5373, 0.9999, 0.01;
	// end inline asm
	// begin inline asm
	fma.rn.f32    %f5374, %f5374, 0.9999, 0.01;
	// end inline asm
	// begin inline asm
	fma.rn.f64    %fd2955, %fd2955, 0.9999, 0.01;
	// end inline asm
	// begin inline asm
	fma.rn.f32    %f5373, %f5373, 0.9999, 0.01;
	// end inline asm
	// begin inline asm
	fma.rn.f32    %f5374, %f5374, 0.9999, 0.01;
	// end inline asm
	// begin inline asm
	fma.rn.f64    %fd2956, %fd2956, 0.9999, 0.01;
	// end inline asm
	// begin inline asm
	fma.rn.f32    %f5373, %f5373, 0.9999, 0.01;
	// end inline asm
	// begin inline asm
	fma.rn.f32    %f5374, %f5374, 0.9999, 0.01;
	// end inline asm
	// begin inline asm
	fma.rn.f64    %fd2955, %fd2955, 0.9999, 0.01;
	// end inline asm
	// begin inline asm
	fma.rn.f32    %f5373, %f5373, 0.9999, 0.01;
	// end inline asm
	// begin inline asm
	fma.rn.f32    %f5374, %f5374, 0.9999, 0.01;
	// end inline asm
	// begin inline asm
	fma.rn.f64    %fd2956, %fd2956, 0.9999, 0.01;
	// end inline asm
	// begin inline asm
	fma.rn.f32    %f5373, %f5373, 0.9999, 0.01;
	// end inline asm
	// begin inline asm
	fma.rn.f32    %f5374, %f5374, 0.9999, 0.01;
	// end inline asm
	// begin inline asm
	fma.rn.f64    %fd2955, %fd2955, 0.9999, 0.01;
	// end inline asm
	// begin inline asm
	fma.rn.f32    %f5373, %f5373, 0.9999, 0.01;
	// end inline asm
	// begin inline asm
	fma.rn.f32    %f5374, %f5374, 0.9999, 0.01;
	// end inline asm
	// begin inline asm
	fma.rn.f64    %fd2956, %fd2956, 0.9999, 0.01;
	// end inline asm
	// begin inline asm
	fma.rn.f32    %f5373, %f5373, 0.9999, 0.01;
	// end inline asm
	// begin inline asm
	fma.rn.f32    %f5374, %f5374, 0.9999, 0.01;
	// end inline asm
	// begin inline asm
	fma.rn.f64    %fd2955, %fd2955, 0.9999, 0.01;
	// end inline asm
	// begin inline asm
	fma.rn.f32    %f5373, %f5373, 0.9999, 0.01;
	// end inline asm
	// begin inline asm
	fma.rn.f32    %f5374, %f5374, 0.9999, 0.01;
	// end inline asm
	// begin inline asm
	fma.rn.f64    %fd2956, %fd2956, 0.9999, 0.01;
	// end inline asm
	// begin inline asm
	fma.rn.f32    %f5373, %f5373, 0.9999, 0.01;
	// end inline asm
	// begin inline asm
	fma.rn.f32    %f5374, %f5374, 0.9999, 0.01;
	// end inline asm
	// begin inline asm
	fma.rn.f64    %fd2955, %fd2955, 0.9999, 0.01;
	// end inline asm
	// begin inline asm
	fma.rn.f32    %f5373, %f5373, 0.9999, 0.01;
	// end inline asm
	// begin inline asm
	fma.rn.f32    %f5374, %f5374, 0.9999, 0.01;
	// end inline asm
	// begin inline asm
	fma.rn.f64    %fd2956, %fd2956, 0.9999, 0.01;
	// end inline asm
	// begin inline asm
	fma.rn.f32    %f5373, %f5373, 0.9999, 0.01;
	// end inline asm
	// begin inline asm
	fma.rn.f32    %f5374, %f5374, 0.9999, 0.01;
	// end inline asm
	// begin inline asm
	fma.rn.f64    %fd2955, %fd2955, 0.9999, 0.01;
	// end inline asm
	// begin inline asm
	fma.rn.f32    %f5373, %f5373, 0.9999, 0.01;
	// end inline asm
	// begin inline asm
	fma.rn.f32    %f5374, %f5374, 0.9999, 0.01;
	// end inline asm
	// begin inline asm
	fma.rn.f64    %fd2956, %fd2956, 0.9999, 0.01;
	// end inline asm
	// begin inline asm
	fma.rn.f32    %f5373, %f5373, 0.9999, 0.01;
	// end inline asm
	// begin inline asm
	fma.rn.f32    %f5374, %f5374, 0.9999, 0.01;
	// end inline asm
	// begin inline asm
	fma.rn.f64    %fd2955, %fd2955, 0.9999, 0.01;
	// end inline asm
	// begin inline asm
	fma.rn.f32    %f5373, %f5373, 0.9999, 0.01;
	// end inline asm
	// begin inline asm
	fma.rn.f32    %f5374, %f5374, 0.9999, 0.01;
	// end inline asm
	// begin inline asm
	fma.rn.f64    %fd2956, %fd2956, 0.9999, 0.01;
	// end inline asm
	// begin inline asm
	fma.rn.f32    %f5373, %f5373, 0.9999, 0.01;
	// end inline asm
	// begin inline asm
	fma.rn.f32    %f5374, %f5374, 0.9999, 0.01;
	// end inline asm
	// begin inline asm
	fma.rn.f64    %fd2955, %fd2955, 0.9999, 0.01;
	// end inline asm
	// begin inline asm
	fma.rn.f32    %f5373, %f5373, 0.9999, 0.01;
	// end inline asm
	// begin inline asm
	fma.rn.f32    %f5374, %f5374, 0.9999, 0.01;
	// end inline asm
	// begin inline asm
	fma.rn.f64    %fd2956, %fd2956, 0.9999, 0.01;
	// end inline asm
	// begin inline asm
	fma.rn.f32    %f5373, %f5373, 0.9999, 0.01;
	// end inline asm
	// begin inline asm
	fma.rn.f32    %f5374, %f5374, 0.9999, 0.01;
	// end inline asm
	// begin inline asm
	fma.rn.f64    %fd2955, %fd2955, 0.9999, 0.01;
	// end inline asm
	// begin inline asm
	fma.rn.f32    %f5373, %f5373, 0.9999, 0.01;
	// end inline asm
	// begin inline asm
	fma.rn.f32    %f5374, %f5374, 0.9999, 0.01;
	// end inline asm
	// begin inline asm
	fma.rn.f64    %fd2956, %fd2956, 0.9999, 0.01;
	// end inline asm
	// begin inline asm
	fma.rn.f32    %f5373, %f5373, 0.9999, 0.01;
	// end inline asm
	// begin inline asm
	fma.rn.f32    %f5374, %f5374, 0.9999, 0.01;
	// end inline asm
	// begin inline asm
	fma.rn.f64    %fd2955, %fd2955, 0.9999, 0.01;
	// end inline asm
	// begin inline asm
	fma.rn.f32    %f5373, %f5373, 0.9999, 0.01;
	// end inline asm
	// begin inline asm
	fma.rn.f32    %f5374, %f5374, 0.9999, 0.01;
	// end inline asm
	// begin inline asm
	fma.rn.f64    %fd2956, %fd2956, 0.9999, 0.01;
	// end inline asm
	// begin inline asm
	fma.rn.f32    %f5373, %f5373, 0.9999, 0.01;
	// end inline asm
	// begin inline asm
	fma.rn.f32    %f5374, %f5374, 0.9999, 0.01;
	// end inline asm
	// begin inline asm
	fma.rn.f64    %fd2955, %fd2955, 0.9999, 0.01;
	// end inline asm
	// begin inline asm
	fma.rn.f32    %f5373, %f5373, 0.9999, 0.01;
	// end inline asm
	// begin inline asm
	fma.rn.f32    %f5374, %f5374, 0.9999, 0.01;
	// end inline asm
	// begin inline asm
	fma.rn.f64    %fd2956, %fd2956, 0.9999, 0.01;
	// end inline asm
	// begin inline asm
	fma.rn.f32    %f5373, %f5373, 0.9999, 0.01;
	// end inline asm
	// begin inline asm
	fma.rn.f32    %f5374, %f5374, 0.9999, 0.01;
	// end inline asm
	// begin inline asm
	fma.rn.f64    %fd2955, %fd2955, 0.9999, 0.01;
	// end inline asm
	// begin inline asm
	fma.rn.f32    %f5373, %f5373, 0.9999, 0.01;
	// end inline asm
	// begin inline asm
	fma.rn.f32    %f5374, %f5374, 0.9999, 0.01;
	// end inline asm
	// begin inline asm
	fma.rn.f64    %fd2956, %fd2956, 0.9999, 0.01;
	// end inline asm
	// begin inline asm
	fma.rn.f32    %f5373, %f5373, 0.9999, 0.01;
	// end inline asm
	// begin inline asm
	fma.rn.f32    %f5374, %f5374, 0.9999, 0.01;
	// end inline asm
	// begin inline asm
	fma.rn.f64    %fd2955, %fd2955, 0.9999, 0.01;
	// end inline asm
	// begin inline asm
	fma.rn.f32    %f5373, %f5373, 0.9999, 0.01;
	// end inline asm
	// begin inline asm
	fma.rn.f32    %f5374, %f5374, 0.9999, 0.01;
	// end inline asm
	// begin inline asm
	fma.rn.f64    %fd2956, %fd2956, 0.9999, 0.01;
	// end inline asm
	// begin inline asm
	fma.rn.f32    %f5373, %f5373, 0.9999, 0.01;
	// end inline asm
	// begin inline asm
	fma.rn.f32    %f5374, %f5374, 0.9999, 0.01;
	// end inline asm
	// begin inline asm
	fma.rn.f64    %fd2955, %fd2955, 0.9999, 0.01;
	// end inline asm
	// begin inline asm
	fma.rn.f32    %f5373, %f5373, 0.9999, 0.01;
	// end inline asm
	// begin inline asm
	fma.rn.f32    %f5374, %f5374, 0.9999, 0.01;
	// end inline asm
	// begin inline asm
	fma.rn.f64    %fd2956, %fd2956, 0.9999, 0.01;
	// end inline asm
	// begin inline asm
	fma.rn.f32    %f5373, %f5373, 0.9999, 0.01;
	// end inline asm
	// begin inline asm
	fma.rn.f32    %f5374, %f5374, 0.9999, 0.01;
	// end inline asm
	// begin inline asm
	fma.rn.f64    %fd2955, %fd2955, 0.9999, 0.01;
	// end inline asm
	// begin inline asm
	fma.rn.f32    %f5373, %f5373, 0.9999, 0.01;
	// end inline asm
	// begin inline asm
	fma.rn.f32    %f5374, %f5374, 0.9999, 0.01;
	// end inline asm
	// begin inline asm
	fma.rn.f64    %fd2956, %fd2956, 0.9999, 0.01;
	// end inline asm
	// begin inline asm
	fma.rn.f32    %f5373, %f5373, 0.9999, 0.01;
	// end inline asm
	// begin inline asm
	fma.rn.f32    %f5374, %f5374, 0.9999, 0.01;
	// end inline asm
	// begin inline asm
	fma.rn.f64    %fd2955, %fd2955, 0.9999, 0.01;
	// end inline asm
	// begin inline asm
	fma.rn.f32    %f5373, %f5373, 0.9999, 0.01;
	// end inline asm
	// begin inline asm
	fma.rn.f32    %f5374, %f5374, 0.9999, 0.01;
	// end inline asm
	// begin inline asm
	fma.rn.f64    %fd2956, %fd2956, 0.9999, 0.01;
	// end inline asm
	// begin inline asm
	fma.rn.f32    %f5373, %f5373, 0.9999, 0.01;
	// end inline asm
	// begin inline asm
	fma.rn.f32    %f5374, %f5374, 0.9999, 0.01;
	// end inline asm
	// begin inline asm
	fma.rn.f64    %fd2955, %fd2955, 0.9999, 0.01;
	// end inline asm
	// begin inline asm
	fma.rn.f32    %f5373, %f5373, 0.9999, 0.01;
	// end inline asm
	// begin inline asm
	fma.rn.f32    %f5374, %f5374, 0.9999, 0.01;
	// end inline asm
	// begin inline asm
	fma.rn.f64    %fd2956, %fd2956, 0.9999, 0.01;
	// end inline asm
	// begin inline asm
	fma.rn.f32    %f5373, %f5373, 0.9999, 0.01;
	// end inline asm
	// begin inline asm
	fma.rn.f32    %f5374, %f5374, 0.9999, 0.01;
	// end inline asm
	// begin inline asm
	fma.rn.f64    %fd2955, %fd2955, 0.9999, 0.01;
	// end inline asm
	// begin inline asm
	fma.rn.f32    %f5373, %f5373, 0.9999, 0.01;
	// end inline asm
	// begin inline asm
	fma.rn.f32    %f5374, %f5374, 0.9999, 0.01;
	// end inline asm
	// begin inline asm
	fma.rn.f64    %fd2956, %fd2956, 0.9999, 0.01;
	// end inline asm
	// begin inline asm
	fma.rn.f32    %f5373, %f5373, 0.9999, 0.01;
	// end inline asm
	// begin inline asm
	fma.rn.f32    %f5374, %f5374, 0.9999, 0.01;
	// end inline asm
	// begin inline asm
	fma.rn.f64    %fd2955, %fd2955, 0.9999, 0.01;
	// end inline asm
	// begin inline asm
	fma.rn.f32    %f5373, %f5373, 0.9999, 0.01;
	// end inline asm
	// begin inline asm
	fma.rn.f32    %f5374, %f5374, 0.9999, 0.01;
	// end inline asm
	// begin inline asm
	fma.rn.f64    %fd2956, %fd2956, 0.9999, 0.01;
	// end inline asm
	// begin inline asm
	fma.rn.f32    %f5373, %f5373, 0.9999, 0.01;
	// end inline asm
	// begin inline asm
	fma.rn.f32    %f5374, %f5374, 0.9999, 0.01;
	// end inline asm
	// begin inline asm
	fma.rn.f64    %fd2955, %fd2955, 0.9999, 0.01;
	// end inline asm
	// begin inline asm
	fma.rn.f32    %f5373, %f5373, 0.9999, 0.01;
	// end inline asm
	// begin inline asm
	fma.rn.f32    %f5374, %f5374, 0.9999, 0.01;
	// end inline asm
	// begin inline asm
	fma.rn.f64    %fd2956, %fd2956, 0.9999, 0.01;
	// end inline asm
	// begin inline asm
	fma.rn.f32    %f5373, %f5373, 0.9999, 0.01;
	// end inline asm
	// begin inline asm
	fma.rn.f32    %f5374, %f5374, 0.9999, 0.01;
	// end inline asm
	// begin inline asm
	fma.rn.f64    %fd2955, %fd2955, 0.9999, 0.01;
	// end inline asm
	// begin inline asm
	fma.rn.f32    %f5373, %f5373, 0.9999, 0.01;
	// end inline asm
	// begin inline asm
	fma.rn.f32    %f5374, %f5374, 0.9999, 0.01;
	// end inline asm
	// begin inline asm
	fma.rn.f64    %fd2956, %fd2956, 0.9999, 0.01;
	// end inline asm
	// begin inline asm
	fma.rn.f32    %f5373, %f5373, 0.9999, 0.01;
	// end inline asm
	// begin inline asm
	fma.rn.f32    %f5374, %f5374, 0.9999, 0.01;
	// end inline asm
	// begin inline asm
	fma.rn.f64    %fd2955, %fd2955, 0.9999, 0.01;
	// end inline asm
	// begin inline asm
	fma.rn.f32    %f5373, %f5373, 0.9999, 0.01;
	// end inline asm
	// begin inline asm
	fma.rn.f32    %f5374, %f5374, 0.9999, 0.01;
	// end inline asm
	// begin inline asm
	fma.rn.f64    %fd2956, %fd2956, 0.9999, 0.01;
	// end inline asm
	// begin inline asm
	fma.rn.f32    %f5373, %f5373, 0.9999, 0.01;
	// end inline asm
	// begin inline asm
	fma.rn.f32    %f5374, %f5374, 0.9999, 0.01;
	// end inline asm
	// begin inline asm
	fma.rn.f64    %fd2955, %fd2955, 0.9999, 0.01;
	// end inline asm
	// begin inline asm
	fma.rn.f32    %f5373, %f5373, 0.9999, 0.01;
	// end inline asm
	// begin inline asm
	fma.rn.f32    %f5374, %f5374, 0.9999, 0.01;
	// end inline asm
	// begin inline asm
	fma.rn.f64    %fd2956, %fd2956, 0.9999, 0.01;
	// end inline asm
	// begin inline asm
	fma.rn.f32    %f5373, %f5373, 0.9999, 0.01;
	// end inline asm
	// begin inline asm
	fma.rn.f32    %f5374, %f5374, 0.9999, 0.01;
	// end inline asm
	// begin inline asm
	fma.rn.f64    %fd2955, %fd2955, 0.9999, 0.01;
	// end inline asm
	// begin inline asm
	fma.rn.f32    %f5373, %f5373, 0.9999, 0.01;
	// end inline asm
	// begin inline asm
	fma.rn.f32    %f5374, %f5374, 0.9999, 0.01;
	// end inline asm
	// begin inline asm
	fma.rn.f64    %fd2956, %fd2956, 0.9999, 0.01;
	// end inline asm
	// begin inline asm
	fma.rn.f32    %f5373, %f5373, 0.9999, 0.01;
	// end inline asm
	// begin inline asm
	fma.rn.f32    %f5374, %f5374, 0.9999, 0.01;
	// end inline asm
	// begin inline asm
	fma.rn.f64    %fd2955, %fd2955, 0.9999, 0.01;
	// end inline asm
	// begin inline asm
	fma.rn.f32    %f5373, %f5373, 0.9999, 0.01;
	// end inline asm
	// begin inline asm
	fma.rn.f32    %f5374, %f5374, 0.9999, 0.01;
	// end inline asm
	// begin inline asm
	fma.rn.f64    %fd2956, %fd2956, 0.9999, 0.01;
	// end inline asm
	// begin inline asm
	fma.rn.f32    %f5373, %f5373, 0.9999, 0.01;
	// end inline asm
	// begin inline asm
	fma.rn.f32    %f5374, %f5374, 0.9999, 0.01;
	// end inline asm
	// begin inline asm
	fma.rn.f64    %fd2955, %fd2955, 0.9999, 0.01;
	// end inline asm
	// begin inline asm
	fma.rn.f32    %f5373, %f5373, 0.9999, 0.01;
	// end inline asm
	// begin inline asm
	fma.rn.f32    %f5374, %f5374, 0.9999, 0.01;
	// end inline asm
	// begin inline asm
	fma.rn.f64    %fd2956, %fd2956, 0.9999, 0.01;
	// end inline asm
	// begin inline asm
	fma.rn.f32    %f5373, %f5373, 0.9999, 0.01;
	// end inline asm
	// begin inline asm
	fma.rn.f32    %f5374, %f5374, 0.9999, 0.01;
	// end inline asm
	// begin inline asm
	fma.rn.f64    %fd2955, %fd2955, 0.9999, 0.01;
	// end inline asm
	// begin inline asm
	fma.rn.f32    %f5373, %f5373, 0.9999, 0.01;
	// end inline asm
	// begin inline asm
	fma.rn.f32    %f5374, %f5374, 0.9999, 0.01;
	// end inline asm
	// begin inline asm
	fma.rn.f64    %fd2956, %fd2956, 0.9999, 0.01;
	// end inline asm
	// begin inline asm
	fma.rn.f32    %f5373, %f5373, 0.9999, 0.01;
	// end inline asm
	// begin inline asm
	fma.rn.f32    %f5374, %f5374, 0.9999, 0.01;
	// end inline asm
	// begin inline asm
	fma.rn.f64    %fd2955, %fd2955, 0.9999, 0.01;
	// end inline asm
	// begin inline asm
	fma.rn.f32    %f5373, %f5373, 0.9999, 0.01;
	// end inline asm
	// begin inline asm
	fma.rn.f32    %f5374, %f5374, 0.9999, 0.01;
	// end inline asm
	// begin inline asm
	fma.rn.f64    %fd2956, %fd2956, 0.9999, 0.01;
	// end inline asm
	// begin inline asm
	fma.rn.f32    %f5373, %f5373, 0.9999, 0.01;
	// end inline asm
	// begin inline asm
	fma.rn.f32    %f5374, %f5374, 0.9999, 0.01;
	// end inline asm
	// begin inline asm
	fma.rn.f64    %fd2955, %fd2955, 0.9999, 0.01;
	// end inline asm
	// begin inline asm
	fma.rn.f32    %f5373, %f5373, 0.9999, 0.01;
	// end inline asm
	// begin inline asm
	fma.rn.f32    %f5374, %f5374, 0.9999, 0.01;
	// end inline asm
	// begin inline asm
	fma.rn.f64    %fd2956, %fd2956, 0.9999, 0.01;
	// end inline asm
	// begin inline asm
	fma.rn.f32    %f5373, %f5373, 0.9999, 0.01;
	// end inline asm
	// begin inline asm
	fma.rn.f32    %f5374, %f5374, 0.9999, 0.01;
	// end inline asm
	// begin inline asm
	fma.rn.f64    %fd2955, %fd2955, 0.9999, 0.01;
	// end inline asm
	// begin inline asm
	fma.rn.f32    %f5373, %f5373, 0.9999, 0.01;
	// end inline asm
	// begin inline asm
	fma.rn.f32    %f5374, %f5374, 0.9999, 0.01;
	// end inline asm
	// begin inline asm
	fma.rn.f64    %fd2956, %fd2956, 0.9999, 0.01;
	// end inline asm
	// begin inline asm
	fma.rn.f32    %f5373, %f5373, 0.9999, 0.01;
	// end inline asm
	// begin inline asm
	fma.rn.f32    %f5374, %f5374, 0.9999, 0.01;
	// end inline asm
	// begin inline asm
	fma.rn.f64    %fd2955, %fd2955, 0.9999, 0.01;
	// end inline asm
	// begin inline asm
	fma.rn.f32    %f5373, %f5373, 0.9999, 0.01;
	// end inline asm
	// begin inline asm
	fma.rn.f32    %f5374, %f5374, 0.9999, 0.01;
	// end inline asm
	// begin inline asm
	fma.rn.f64    %fd2956, %fd2956, 0.9999, 0.01;
	// end inline asm
	// begin inline asm
	fma.rn.f32    %f5373, %f5373, 0.9999, 0.01;
	// end inline asm
	// begin inline asm
	fma.rn.f32    %f5374, %f5374, 0.9999, 0.01;
	// end inline asm
	// begin inline asm
	fma.rn.f64    %fd2955, %fd2955, 0.9999, 0.01;
	// end inline asm
	// begin inline asm
	fma.rn.f32    %f5373, %f5373, 0.9999, 0.01;
	// end inline asm
	// begin inline asm
	fma.rn.f32    %f5374, %f5374, 0.9999, 0.01;
	// end inline asm
	// begin inline asm
	fma.rn.f64    %fd2956, %fd2956, 0.9999, 0.01;
	// end inline asm
	// begin inline asm
	fma.rn.f32    %f5373, %f5373, 0.9999, 0.01;
	// end inline asm
	// begin inline asm
	fma.rn.f32    %f5374, %f5374, 0.9999, 0.01;
	// end inline asm
	// begin inline asm
	fma.rn.f64    %fd2955, %fd2955, 0.9999, 0.01;
	// end inline asm
	// begin inline asm
	fma.rn.f32    %f5373, %f5373, 0.9999, 0.01;
	// end inline asm
	// begin inline asm
	fma.rn.f32    %f5374, %f5374, 0.9999, 0.01;
	// end inline asm
	// begin inline asm
	fma.rn.f64    %fd2956, %fd2956, 0.9999, 0.01;
	// end inline asm
	// begin inline asm
	fma.rn.f32    %f5373, %f5373, 0.9999, 0.01;
	// end inline asm
	// begin inline asm
	fma.rn.f32    %f5374, %f5374, 0.9999, 0.01;
	// end inline asm
	// begin inline asm
	fma.rn.f64    %fd2955, %fd2955, 0.9999, 0.01;
	// end inline asm
	// begin inline asm
	fma.rn.f32    %f5373, %f5373, 0.9999, 0.01;
	// end inline asm
	// begin inline asm
	fma.rn.f32    %f5374, %f5374, 0.9999, 0.01;
	// end inline asm
	// begin inline asm
	fma.rn.f64    %fd2956, %fd2956, 0.9999, 0.01;
	// end inline asm
	// begin inline asm
	fma.rn.f32    %f5373, %f5373, 0.9999, 0.01;
	// end inline asm
	// begin inline asm
	fma.rn.f32    %f5374, %f5374, 0.9999, 0.01;
	// end inline asm
	// begin inline asm
	fma.rn.f64    %fd2955, %fd2955, 0.9999, 0.01;
	// end inline asm
	// begin inline asm
	fma.rn.f32    %f5373, %f5373, 0.9999, 0.01;
	// end inline asm
	// begin inline asm
	fma.rn.f32    %f5374, %f5374, 0.9999, 0.01;
	// end inline asm
	// begin inline asm
	fma.rn.f64    %fd2956, %fd2956, 0.9999, 0.01;
	// end inline asm
	// begin inline asm
	fma.rn.f32    %f5373, %f5373, 0.9999, 0.01;
	// end inline asm
	// begin inline asm
	fma.rn.f32    %f5374, %f5374, 0.9999, 0.01;
	// end inline asm
	// begin inline asm
	fma.rn.f64    %fd2955, %fd2955, 0.9999, 0.01;
	// end inline asm
	// begin inline asm
	fma.rn.f32    %f5373, %f5373, 0.9999, 0.01;
	// end inline asm
	// begin inline asm
	fma.rn.f32    %f5374, %f5374, 0.9999, 0.01;
	// end inline asm
	// begin inline asm
	fma.rn.f64    %fd2956, %fd2956, 0.9999, 0.01;
	// end inline asm
	// begin inline asm
	fma.rn.f32    %f5373, %f5373, 0.9999, 0.01;
	// end inline asm
	// begin inline asm
	fma.rn.f32    %f5374, %f5374, 0.9999, 0.01;
	// end inline asm
	// begin inline asm
	fma.rn.f64    %fd2955, %fd2955, 0.9999, 0.01;
	// end inline asm
	// begin inline asm
	fma.rn.f32    %f5373, %f5373, 0.9999, 0.01;
	// end inline asm
	// begin inline asm
	fma.rn.f32    %f5374, %f5374, 0.9999, 0.01;
	// end inline asm
	// begin inline asm
	fma.rn.f64    %fd2956, %fd2956, 0.9999, 0.01;
	// end inline asm
	// begin inline asm
	fma.rn.f32    %f5373, %f5373, 0.9999, 0.01;
	// end inline asm
	// begin inline asm
	fma.rn.f32    %f5374, %f5374, 0.9999, 0.01;
	// end inline asm
	// begin inline asm
	fma.rn.f64    %fd2955, %fd2955, 0.9999, 0.01;
	// end inline asm
	// begin inline asm
	fma.rn.f32    %f5373, %f5373, 0.9999, 0.01;
	// end inline asm
	// begin inline asm
	fma.rn.f32    %f5374, %f5374, 0.9999, 0.01;
	// end inline asm
	// begin inline asm
	fma.rn.f64    %fd2956, %fd2956, 0.9999, 0.01;
	// end inline asm
	// begin inline asm
	fma.rn.f32    %f5373, %f5373, 0.9999, 0.01;
	// end inline asm
	// begin inline asm
	fma.rn.f32    %f5374, %f5374, 0.9999, 0.01;
	// end inline asm
	// begin inline asm
	fma.rn.f64    %fd2955, %fd2955, 0.9999, 0.01;
	// end inline asm
	// begin inline asm
	fma.rn.f32    %f5373, %f5373, 0.9999, 0.01;
	// end inline asm
	// begin inline asm
	fma.rn.f32    %f5374, %f5374, 0.9999, 0.01;
	// end inline asm
	// begin inline asm
	fma.rn.f64    %fd2956, %fd2956, 0.9999, 0.01;
	// end inline asm
	// begin inline asm
	fma.rn.f32    %f5373, %f5373, 0.9999, 0.01;
	// end inline asm
	// begin inline asm
	fma.rn.f32    %f5374, %f5374, 0.9999, 0.01;
	// end inline asm
	// begin inline asm
	fma.rn.f64    %fd2955, %fd2955, 0.9999, 0.01;
	// end inline asm
	// begin inline asm
	fma.rn.f32    %f5373, %f5373, 0.9999, 0.01;
	// end inline asm
	// begin inline asm
	fma.rn.f32    %f5374, %f5374, 0.9999, 0.01;
	// end inline asm
	// begin inline asm
	fma.rn.f64    %fd2956, %fd2956, 0.9999, 0.01;
	// end inline asm
	// begin inline asm
	fma.rn.f32    %f5373, %f5373, 0.9999, 0.01;
	// end inline asm
	// begin inline asm
	fma.rn.f32    %f5374, %f5374, 0.9999, 0.01;
	// end inline asm
	// begin inline asm
	fma.rn.f64    %fd2955, %fd2955, 0.9999, 0.01;
	// end inline asm
	// begin inline asm
	fma.rn.f32    %f5373, %f5373, 0.9999, 0.01;
	// end inline asm
	// begin inline asm
	fma.rn.f32    %f5374, %f5374, 0.9999, 0.01;
	// end inline asm
	// begin inline asm
	fma.rn.f64    %fd2956, %fd2956, 0.9999, 0.01;
	// end inline asm
	// begin inline asm
	fma.rn.f32    %f5373, %f5373, 0.9999, 0.01;
	// end inline asm
	// begin inline asm
	fma.rn.f32    %f5374, %f5374, 0.9999, 0.01;
	// end inline asm
	// begin inline asm
	fma.rn.f64    %fd2955, %fd2955, 0.9999, 0.01;
	// end inline asm
	// begin inline asm
	fma.rn.f32    %f5373, %f5373, 0.9999, 0.01;
	// end inline asm
	// begin inline asm
	fma.rn.f32    %f5374, %f5374, 0.9999, 0.01;
	// end inline asm
	// begin inline asm
	fma.rn.f64    %fd2956, %fd2956, 0.9999, 0.01;
	// end inline asm
	// begin inline asm
	fma.rn.f32    %f5373, %f5373, 0.9999, 0.01;
	// end inline asm
	// begin inline asm
	fma.rn.f32    %f5374, %f5374, 0.9999, 0.01;
	// end inline asm
	// begin inline asm
	fma.rn.f64    %fd2955, %fd2955, 0.9999, 0.01;
	// end inline asm
	// begin inline asm
	fma.rn.f32    %f5373, %f5373, 0.9999, 0.01;
	// end inline asm
	// begin inline asm
	fma.rn.f32    %f5374, %f5374, 0.9999, 0.01;
	// end inline asm
	// begin inline asm
	fma.rn.f64    %fd2956, %fd2956, 0.9999, 0.01;
	// end inline asm
	// begin inline asm
	fma.rn.f32    %f5373, %f5373, 0.9999, 0.01;
	// end inline asm
	// begin inline asm
	fma.rn.f32    %f5374, %f5374, 0.9999, 0.01;
	// end inline asm
	// begin inline asm
	fma.rn.f64    %fd2955, %fd2955, 0.9999, 0.01;
	// end inline asm
	// begin inline asm
	fma.rn.f32    %f5373, %f5373, 0.9999, 0.01;
	// end inline asm
	// begin inline asm
	fma.rn.f32    %f5374, %f5374, 0.9999, 0.01;
	// end inline asm
	// begin inline asm
	fma.rn.f64    %fd2956, %fd2956, 0.9999, 0.01;
	// end inline asm
	// begin inline asm
	fma.rn.f32    %f5373, %f5373, 0.9999, 0.01;
	// end inline asm
	// begin inline asm
	fma.rn.f32    %f5374, %f5374, 0.9999, 0.01;
	// end inline asm
	// begin inline asm
	fma.rn.f64    %fd2955, %fd2955, 0.9999, 0.01;
	// end inline asm
	// begin inline asm
	fma.rn.f32    %f5373, %f5373, 0.9999, 0.01;
	// end inline asm
	// begin inline asm
	fma.rn.f32    %f5374, %f5374, 0.9999, 0.01;
	// end inline asm
	// begin inline asm
	fma.rn.f64    %fd2956, %fd2956, 0.9999, 0.01;
	// end inline asm
	// begin inline asm
	fma.rn.f32    %f5373, %f5373, 0.9999, 0.01;
	// end inline asm
	// begin inline asm
	fma.rn.f32    %f5374, %f5374, 0.9999, 0.01;
	// end inline asm
	// begin inline asm
	fma.rn.f64    %fd2955, %fd2955, 0.9999, 0.01;
	// end inline asm
	// begin inline asm
	fma.rn.f32    %f5373, %f5373, 0.9999, 0.01;
	// end inline asm
	// begin inline asm
	fma.rn.f32    %f5374, %f5374, 0.9999, 0.01;
	// end inline asm
	// begin inline asm
	fma.rn.f64    %fd2956, %fd2956, 0.9999, 0.01;
	// end inline asm
	// begin inline asm
	fma.rn.f32    %f5373, %f5373, 0.9999, 0.01;
	// end inline asm
	// begin inline asm
	fma.rn.f32    %f5374, %f5374, 0.9999, 0.01;
	// end inline asm
	// begin inline asm
	fma.rn.f64    %fd2955, %fd2955, 0.9999, 0.01;
	// end inline asm
	// begin inline asm
	fma.rn.f32    %f5373, %f5373, 0.9999, 0.01;
	// end inline asm
	// begin inline asm
	fma.rn.f32    %f5374, %f5374, 0.9999, 0.01;
	// end inline asm
	// begin inline asm
	fma.rn.f64    %fd2956, %fd2956, 0.9999, 0.01;
	// end inline asm
	// begin inline asm
	fma.rn.f32    %f5373, %f5373, 0.9999, 0.01;
	// end inline asm
	// begin inline asm
	fma.rn.f32    %f5374, %f5374, 0.9999, 0.01;
	// end inline asm
	// begin inline asm
	fma.rn.f64    %fd2955, %fd2955, 0.9999, 0.01;
	// end inline asm
	// begin inline asm
	fma.rn.f32    %f5373, %f5373, 0.9999, 0.01;
	// end inline asm
	// begin inline asm
	fma.rn.f32    %f5374, %f5374, 0.9999, 0.01;
	// end inline asm
	// begin inline asm
	fma.rn.f64    %fd2956, %fd2956, 0.9999, 0.01;
	// end inline asm
	// begin inline asm
	fma.rn.f32    %f5373, %f5373, 0.9999, 0.01;
	// end inline asm
	// begin inline asm
	fma.rn.f32    %f5374, %f5374, 0.9999, 0.01;
	// end inline asm
	// begin inline asm
	fma.rn.f64    %fd2955, %fd2955, 0.9999, 0.01;
	// end inline asm
	// begin inline asm
	fma.rn.f32    %f5373, %f5373, 0.9999, 0.01;
	// end inline asm
	// begin inline asm
	fma.rn.f32    %f5374, %f5374, 0.9999, 0.01;
	// end inline asm
	// begin inline asm
	fma.rn.f64    %fd2956, %fd2956, 0.9999, 0.01;
	// end inline asm
	// begin inline asm
	fma.rn.f32    %f5373, %f5373, 0.9999, 0.01;
	// end inline asm
	// begin inline asm
	fma.rn.f32    %f5374, %f5374, 0.9999, 0.01;
	// end inline asm
	// begin inline asm
	fma.rn.f64    %fd2955, %fd2955, 0.9999, 0.01;
	// end inline asm
	// begin inline asm
	fma.rn.f32    %f5373, %f5373, 0.9999, 0.01;
	// end inline asm
	// begin inline asm
	fma.rn.f32    %f5374, %f5374, 0.9999, 0.01;
	// end inline asm
	// begin inline asm
	fma.rn.f64    %fd2956, %fd2956, 0.9999, 0.01;
	// end inline asm
	// begin inline asm
	fma.rn.f32    %f5373, %f5373, 0.9999, 0.01;
	// end inline asm
	// begin inline asm
	fma.rn.f32    %f5374, %f5374, 0.9999, 0.01;
	// end inline asm
	// begin inline asm
	fma.rn.f64    %fd2955, %fd2955, 0.9999, 0.01;
	// end inline asm
	// begin inline asm
	fma.rn.f32    %f5373, %f5373, 0.9999, 0.01;
	// end inline asm
	// begin inline asm
	fma.rn.f32    %f5374, %f5374, 0.9999, 0.01;
	// end inline asm
	// begin inline asm
	fma.rn.f64    %fd2956, %fd2956, 0.9999, 0.01;
	// end inline asm
	// begin inline asm
	fma.rn.f32    %f5373, %f5373, 0.9999, 0.01;
	// end inline asm
	// begin inline asm
	fma.rn.f32    %f5374, %f5374, 0.9999, 0.01;
	// end inline asm
	// begin inline asm
	fma.rn.f64    %fd2955, %fd2955, 0.9999, 0.01;
	// end inline asm
	// begin inline asm
	fma.rn.f32    %f5373, %f5373, 0.9999, 0.01;
	// end inline asm
	// begin inline asm
	fma.rn.f32    %f5374, %f5374, 0.9999, 0.01;
	// end inline asm
	// begin inline asm
	fma.rn.f64    %fd2956, %fd2956, 0.9999, 0.01;
	// end inline asm
	// begin inline asm
	fma.rn.f32    %f5373, %f5373, 0.9999, 0.01;
	// end inline asm
	// begin inline asm
	fma.rn.f32    %f5374, %f5374, 0.9999, 0.01;
	// end inline asm
	// begin inline asm
	fma.rn.f64    %fd2955, %fd2955, 0.9999, 0.01;
	// end inline asm
	// begin inline asm
	fma.rn.f32    %f5373, %f5373, 0.9999, 0.01;
	// end inline asm
	// begin inline asm
	fma.rn.f32    %f5374, %f5374, 0.9999, 0.01;
	// end inline asm
	// begin inline asm
	fma.rn.f64    %fd2956, %fd2956, 0.9999, 0.01;
	// end inline asm
	// begin inline asm
	fma.rn.f32    %f5373, %f5373, 0.9999, 0.01;
	// end inline asm
	// begin inline asm
	fma.rn.f32    %f5374, %f5374, 0.9999, 0.01;
	// end inline asm
	// begin inline asm
	fma.rn.f64    %fd2955, %fd2955, 0.9999, 0.01;
	// end inline asm
	// begin inline asm
	fma.rn.f32    %f5373, %f5373, 0.9999, 0.01;
	// end inline asm
	// begin inline asm
	fma.rn.f32    %f5374, %f5374, 0.9999, 0.01;
	// end inline asm
	// begin inline asm
	fma.rn.f64    %fd2956, %fd2956, 0.9999, 0.01;
	// end inline asm
	// begin inline asm
	fma.rn.f32    %f5373, %f5373, 0.9999, 0.01;
	// end inline asm
	// begin inline asm
	fma.rn.f32    %f5374, %f5374, 0.9999, 0.01;
	// end inline asm
	// begin inline asm
	fma.rn.f64    %fd2955, %fd2955, 0.9999, 0.01;
	// end inline asm
	// begin inline asm
	fma.rn.f32    %f5373, %f5373, 0.9999, 0.01;
	// end inline asm
	// begin inline asm
	fma.rn.f32    %f5374, %f5374, 0.9999, 0.01;
	// end inline asm
	// begin inline asm
	fma.rn.f64    %fd2956, %fd2956, 0.9999, 0.01;
	// end inline asm
	// begin inline asm
	fma.rn.f32    %f5373, %f5373, 0.9999, 0.01;
	// end inline asm
	// begin inline asm
	fma.rn.f32    %f5374, %f5374, 0.9999, 0.01;
	// end inline asm
	// begin inline asm
	fma.rn.f64    %fd2955, %fd2955, 0.9999, 0.01;
	// end inline asm
	// begin inline asm
	fma.rn.f32    %f5373, %f5373, 0.9999, 0.01;
	// end inline asm
	// begin inline asm
	fma.rn.f32    %f5374, %f5374, 0.9999, 0.01;
	// end inline asm
	// begin inline asm
	fma.rn.f64    %fd2956, %fd2956, 0.9999, 0.01;
	// end inline asm
	// begin inline asm
	fma.rn.f32    %f5373, %f5373, 0.9999, 0.01;
	// end inline asm
	// begin inline asm
	fma.rn.f32    %f5374, %f5374, 0.9999, 0.01;
	// end inline asm
	// begin inline asm
	fma.rn.f64    %fd2955, %fd2955, 0.9999, 0.01;
	// end inline asm
	// begin inline asm
	fma.rn.f32    %f5373, %f5373, 0.9999, 0.01;
	// end inline asm
	// begin inline asm
	fma.rn.f32    %f5374, %f5374, 0.9999, 0.01;
	// end inline asm
	// begin inline asm
	fma.rn.f64    %fd2956, %fd2956, 0.9999, 0.01;
	// end inline asm
	// begin inline asm
	fma.rn.f32    %f5373, %f5373, 0.9999, 0.01;
	// end inline asm
	// begin inline asm
	fma.rn.f32    %f5374, %f5374, 0.9999, 0.01;
	// end inline asm
	// begin inline asm
	fma.rn.f64    %fd2955, %fd2955, 0.9999, 0.01;
	// end inline asm
	// begin inline asm
	fma.rn.f32    %f5373, %f5373, 0.9999, 0.01;
	// end inline asm
	// begin inline asm
	fma.rn.f32    %f5374, %f5374, 0.9999, 0.01;
	// end inline asm
	// begin inline asm
	fma.rn.f64    %fd2956, %fd2956, 0.9999, 0.01;
	// end inline asm
	// begin inline asm
	fma.rn.f32    %f5373, %f5373, 0.9999, 0.01;
	// end inline asm
	// begin inline asm
	fma.rn.f32    %f5374, %f5374, 0.9999, 0.01;
	// end inline asm
	// begin inline asm
	fma.rn.f64    %fd2955, %fd2955, 0.9999, 0.01;
	// end inline asm
	// begin inline asm
	fma.rn.f32    %f5373, %f5373, 0.9999, 0.01;
	// end inline asm
	// begin inline asm
	fma.rn.f32    %f5374, %f5374, 0.9999, 0.01;
	// end inline asm
	// begin inline asm
	fma.rn.f64    %fd2956, %fd2956, 0.9999, 0.01;
	// end inline asm
	// begin inline asm
	fma.rn.f32    %f5373, %f5373, 0.9999, 0.01;
	// end inline asm
	// begin inline asm
	fma.rn.f32    %f5374, %f5374, 0.9999, 0.01;
	// end inline asm
	// begin inline asm
	fma.rn.f64    %fd2955, %fd2955, 0.9999, 0.01;
	// end inline asm
	// begin inline asm
	fma.rn.f32    %f5373, %f5373, 0.9999, 0.01;
	// end inline asm
	// begin inline asm
	fma.rn.f32    %f5374, %f5374, 0.9999, 0.01;
	// end inline asm
	// begin inline asm
	fma.rn.f64    %fd2956, %fd2956, 0.9999, 0.01;
	// end inline asm
	// begin inline asm
	fma.rn.f32    %f5373, %f5373, 0.9999, 0.01;
	// end inline asm
	// begin inline asm
	fma.rn.f32    %f5374, %f5374, 0.9999, 0.01;
	// end inline asm
	// begin inline asm
	fma.rn.f64    %fd2955, %fd2955, 0.9999, 0.01;
	// end inline asm
	// begin inline asm
	fma.rn.f32    %f5373, %f5373, 0.9999, 0.01;
	// end inline asm
	// begin inline asm
	fma.rn.f32    %f5374, %f5374, 0.9999, 0.01;
	// end inline asm
	// begin inline asm
	fma.rn.f64    %fd2956, %fd2956, 0.9999, 0.01;
	// end inline asm
	// begin inline asm
	fma.rn.f32    %f5373, %f5373, 0.9999, 0.01;
	// end inline asm
	// begin inline asm
	fma.rn.f32    %f5374, %f5374, 0.9999, 0.01;
	// end inline asm
	// begin inline asm
	fma.rn.f64    %fd2955, %fd2955, 0.9999, 0.01;
	// end inline asm
	// begin inline asm
	fma.rn.f32    %f5373, %f5373, 0.9999, 0.01;
	// end inline asm
	// begin inline asm
	fma.rn.f32    %f5374, %f5374, 0.9999, 0.01;
	// end inline asm
	// begin inline asm
	fma.rn.f64    %fd2956, %fd2956, 0.9999, 0.01;
	// end inline asm
	// begin inline asm
	fma.rn.f32    %f5373, %f5373, 0.9999, 0.01;
	// end inline asm
	// begin inline asm
	fma.rn.f32    %f5374, %f5374, 0.9999, 0.01;
	// end inline asm
	// begin inline asm
	fma.rn.f64    %fd2955, %fd2955, 0.9999, 0.01;
	// end inline asm
	// begin inline asm
	fma.rn.f32    %f5373, %f5373, 0.9999, 0.01;
	// end inline asm
	// begin inline asm
	fma.rn.f32    %f5374, %f5374, 0.9999, 0.01;
	// end inline asm
	// begin inline asm
	fma.rn.f64    %fd2956, %fd2956, 0.9999, 0.01;
	// end inline asm
	// begin inline asm
	fma.rn.f32    %f5373, %f5373, 0.9999, 0.01;
	// end inline asm
	// begin inline asm
	fma.rn.f32    %f5374, %f5374, 0.9999, 0.01;
	// end inline asm
	// begin inline asm
	fma.rn.f64    %fd2955, %fd2955, 0.9999, 0.01;
	// end inline asm
	// begin inline asm
	fma.rn.f32    %f5373, %f5373, 0.9999, 0.01;
	// end inline asm
	// begin inline asm
	fma.rn.f32    %f5374, %f5374, 0.9999, 0.01;
	// end inline asm
	// begin inline asm
	fma.rn.f64    %fd2956, %fd2956, 0.9999, 0.01;
	// end inline asm
	// begin inline asm
	fma.rn.f32    %f5373, %f5373, 0.9999, 0.01;
	// end inline asm
	// begin inline asm
	fma.rn.f32    %f5374, %f5374, 0.9999, 0.01;
	// end inline asm
	// begin inline asm
	fma.rn.f64    %fd2955, %fd2955, 0.9999, 0.01;
	// end inline asm
	// begin inline asm
	fma.rn.f32    %f5373, %f5373, 0.9999, 0.01;
	// end inline asm
	// begin inline asm
	fma.rn.f32    %f5374, %f5374, 0.9999, 0.01;
	// end inline asm
	// begin inline asm
	fma.rn.f64    %fd2956, %fd2956, 0.9999, 0.01;
	// end inline asm
	// begin inline asm
	fma.rn.f32    %f5373, %f5373, 0.9999, 0.01;
	// end inline asm
	// begin inline asm
	fma.rn.f32    %f5374, %f5374, 0.9999, 0.01;
	// end inline asm
	// begin inline asm
	fma.rn.f64    %fd2955, %fd2955, 0.9999, 0.01;
	// end inline asm
	// begin inline asm
	fma.rn.f32    %f5373, %f5373, 0.9999, 0.01;
	// end inline asm
	// begin inline asm
	fma.rn.f32    %f5374, %f5374, 0.9999, 0.01;
	// end inline asm
	// begin inline asm
	fma.rn.f64    %fd2956, %fd2956, 0.9999, 0.01;
	// end inline asm
	// begin inline asm
	fma.rn.f32    %f5373, %f5373, 0.9999, 0.01;
	// end inline asm
	// begin inline asm
	fma.rn.f32    %f5374, %f5374, 0.9999, 0.01;
	// end inline asm
	// begin inline asm
	fma.rn.f64    %fd2955, %fd2955, 0.9999, 0.01;
	// end inline asm
	// begin inline asm
	fma.rn.f32    %f5373, %f5373, 0.9999, 0.01;
	// end inline asm
	// begin inline asm
	fma.rn.f32    %f5374, %f5374, 0.9999, 0.01;
	// end inline asm
	// begin inline asm
	fma.rn.f64    %fd2956, %fd2956, 0.9999, 0.01;
	// end inline asm
	// begin inline asm
	fma.rn.f32    %f5373, %f5373, 0.9999, 0.01;
	// end inline asm
	// begin inline asm
	fma.rn.f32    %f5374, %f5374, 0.9999, 0.01;
	// end inline asm
	// begin inline asm
	fma.rn.f64    %fd2955, %fd2955, 0.9999, 0.01;
	// end inline asm
	// begin inline asm
	fma.rn.f32    %f5373, %f5373, 0.9999, 0.01;
	// end inline asm
	// begin inline asm
	fma.rn.f32    %f5374, %f5374, 0.9999, 0.01;
	// end inline asm
	// begin inline asm
	fma.rn.f64    %fd2956, %fd2956, 0.9999, 0.01;
	// end inline asm
	mov.f32 	%f1426, %f5373;
	// begin inline asm
	fma.rn.f32    %f1426, %f1426, 0.9999, 0.01;
	// end inline asm
	mov.f32 	%f1428, %f5374;
	// begin inline asm
	fma.rn.f32    %f1428, %f1428, 0.9999, 0.01;
	// end inline asm
	// begin inline asm
	fma.rn.f64    %fd2955, %fd2955, 0.9999, 0.01;
	// end inline asm
	// begin inline asm
	fma.rn.f32    %f1426, %f1426, 0.9999, 0.01;
	// end inline asm
	// begin inline asm
	fma.rn.f32    %f1428, %f1428, 0.9999, 0.01;
	// end inline asm
	// begin inline asm
	fma.rn.f64    %fd2956, %fd2956, 0.9999, 0.01;
	// end inline asm
	// begin inline asm
	fma.rn.f32    %f1426, %f1426, 0.9999, 0.01;
	// end inline asm
	// begin inline asm
	fma.rn.f32    %f1428, %f1428, 0.9999, 0.01;
	// end inline asm
	// begin inline asm
	fma.rn.f64    %fd2955, %fd2955, 0.9999, 0.01;
	// end inline asm
	// begin inline asm
	fma.rn.f32    %f1426, %f1426, 0.9999, 0.01;
	// end inline asm
	// begin inline asm
	fma.rn.f32    %f1428, %f1428, 0.9999, 0.01;
	// end inline asm
	// begin inline asm
	fma.rn.f64    %fd2956, %fd2956, 0.9999, 0.01;
	// end inline asm
	// begin inline asm
	fma.rn.f32    %f1426, %f1426, 0.9999, 0.01;
	// end inline asm
	// begin inline asm
	fma.rn.f32    %f1428, %f1428, 0.9999, 0.01;
	// end inline asm
	// begin inline asm
	fma.rn.f64    %fd2955, %fd2955, 0.9999, 0.01;
	// end inline asm
	// begin inline asm
	fma.rn.f32    %f1426, %f1426, 0.9999, 0.01;
	// end inline asm
	// begin inline asm
	fma.rn.f32    %f1428, %f1428, 0.9999, 0.01;
	// end inline asm
	// begin inline asm
	fma.rn.f64    %fd2956, %fd2956, 0.9999, 0.01;
	// end inline asm
	// begin inline asm
	fma.rn.f32    %f1426, %f1426, 0.9999, 0.01;
	// end inline asm
	// begin inline asm
	fma.rn.f32    %f1428, %f1428, 0.9999, 0.01;
	// end inline asm
	// begin inline asm
	fma.rn.f64    %fd2955, %fd2955, 0.9999, 0.01;
	// end inline asm
	// begin inline asm
	fma.rn.f32    %f1426, %f1426, 0.9999, 0.01;
	// end inline asm
	// begin inline asm
	fma.rn.f32    %f1428, %f1428, 0.9999, 0.01;
	// end inline asm
	// begin inline asm
	fma.rn.f64    %fd2956, %fd2956, 0.9999, 0.01;
	// end inline asm
	// begin inline asm
	fma.rn.f32    %f1426, %f1426, 0.9999, 0.01;
	// end inline asm
	// begin inline asm
	fma.rn.f32    %f1428, %f1428, 0.9999, 0.01;
	// end inline asm
	// begin inline asm
	fma.rn.f64    %fd2955, %fd2955, 0.9999, 0.01;
	// end inline asm
	// begin inline asm
	fma.rn.f32    %f1426, %f1426, 0.9999, 0.01;
	// end inline asm
	// begin inline asm
	fma.rn.f32    %f1428, %f1428, 0.9999, 0.01;
	// end inline asm
	// begin inline asm
	fma.rn.f64    %fd2956, %fd2956, 0.9999, 0.01;
	// end inline asm
	// begin inline asm
	fma.rn.f32    %f1426, %f1426, 0.9999, 0.01;
	// end inline asm
	// begin inline asm
	fma.rn.f32    %f1428, %f1428, 0.9999, 0.01;
	// end inline asm
	// begin inline asm
	fma.rn.f64    %fd2955, %fd2955, 0.9999, 0.01;
	// end inline asm
	// begin inline asm
	fma.rn.f32    %f1426, %f1426, 0.9999, 0.01;
	// end inline asm
	// begin inline asm
	fma.rn.f32    %f1428, %f1428, 0.9999, 0.01;
	// end inline asm
	// begin inline asm
	fma.rn.f64    %fd2956, %fd2956, 0.9999, 0.01;
	// end inline asm
	// begin inline asm
	fma.rn.f32    %f1426, %f1426, 0.9999, 0.01;
	// end inline asm
	// begin inline asm
	fma.rn.f32    %f1428, %f1428, 0.9999, 0.01;
	// end inline asm
	// begin inline asm
	fma.rn.f64    %fd2955, %fd2955, 0.9999, 0.01;
	// end inline asm
	// begin inline asm
	fma.rn.f32    %f1426, %f1426, 0.9999, 0.01;
	// end inline asm
	// begin inline asm
	fma.rn.f32    %f1428, %f1428, 0.9999, 0.01;
	// end inline asm
	// begin inline asm
	fma.rn.f64    %fd2956, %fd2956, 0.9999, 0.01;
	// end inline asm
	// begin inline asm
	fma.rn.f32    %f1426, %f1426, 0.9999, 0.01;
	// end inline asm
	// begin inline asm
	fma.rn.f32    %f1428, %f1428, 0.9999, 0.01;
	// end inline asm
	// begin inline asm
	fma.rn.f64    %fd2955, %fd2955, 0.9999, 0.01;
	// end inline asm
	// begin inline asm
	fma.rn.f32    %f1426, %f1426, 0.9999, 0.01;
	// end inline asm
	// begin inline asm
	fma.rn.f32    %f1428, %f1428, 0.9999, 0.01;
	// end inline asm
	// begin inline asm
	fma.rn.f64    %fd2956, %fd2956, 0.9999, 0.01;
	// end inline asm
	// begin inline asm
	fma.rn.f32    %f1426, %f1426, 0.9999, 0.01;
	// end inline asm
	// begin inline asm
	fma.rn.f32    %f1428, %f1428, 0.9999, 0.01;
	// end inline asm
	// begin inline asm
	fma.rn.f64    %fd2955, %fd2955, 0.9999, 0.01;
	// end inline asm
	// begin inline asm
	fma.rn.f32    %f1426, %f1426, 0.9999, 0.01;
	// end inline asm
	// begin inline asm
	fma.rn.f32    %f1428, %f1428, 0.9999, 0.01;
	// end inline asm
	// begin inline asm
	fma.rn.f64    %fd2956, %fd2956, 0.9999, 0.01;
	// end inline asm
	// begin inline asm
	fma.rn.f32    %f1426, %f1426, 0.9999, 0.01;
	// end inline asm
	// begin inline asm
	fma.rn.f32    %f1428, %f1428, 0.9999, 0.01;
	// end inline asm
	// begin inline asm
	fma.rn.f64    %fd2955, %fd2955, 0.9999, 0.01;
	// end inline asm
	// begin inline asm
	fma.rn.f32    %f1426, %f1426, 0.9999, 0.01;
	// end inline asm
	// begin inline asm
	fma.rn.f32    %f1428, %f1428, 0.9999, 0.01;
	// end inline asm
	// begin inline asm
	fma.rn.f64    %fd2956, %fd2956, 0.9999, 0.01;
	// end inline asm
	// begin inline asm
	fma.rn.f32    %f1426, %f1426, 0.9999, 0.01;
	// end inline asm
	// begin inline asm
	fma.rn.f32    %f1428, %f1428, 0.9999, 0.01;
	// end inline asm
	// begin inline asm
	fma.rn.f64    %fd2955, %fd2955, 0.9999, 0.01;
	// end inline asm
	// begin inline asm
	fma.rn.f32    %f1426, %f1426, 0.9999, 0.01;
	// end inline asm
	// begin inline asm
	fma.rn.f32    %f1428, %f1428, 0.9999, 0.01;
	// end inline asm
	// begin inline asm
	fma.rn.f64    %fd2956, %fd2956, 0.9999, 0.01;
	// end inline asm
	// begin inline asm
	fma.rn.f32    %f1426, %f1426, 0.9999, 0.01;
	// end inline asm
	// begin inline asm
	fma.rn.f32    %f1428, %f1428, 0.9999, 0.01;
	// end inline asm
	// begin inline asm
	fma.rn.f64    %fd2955, %fd2955, 0.9999, 0.01;
	// end inline asm
	// begin inline asm
	fma.rn.f32    %f1426, %f1426, 0.9999, 0.01;
	// end inline asm
	// begin inline asm
	fma.rn.f32    %f1428, %f1428, 0.9999, 0.01;
	// end inline asm
	// begin inline asm
	fma.rn.f64    %fd2956, %fd2956, 0.9999, 0.01;
	// end inline asm
	// begin inline asm
	fma.rn.f32    %f1426, %f1426, 0.9999, 0.01;
	// end inline asm
	// begin inline asm
	fma.rn.f32    %f1428, %f1428, 0.9999, 0.01;
	// end inline asm
	// begin inline asm
	fma.rn.f64    %fd2955, %fd2955, 0.9999, 0.01;
	// end inline asm
	// begin inline asm
	fma.rn.f32    %f1426, %f1426, 0.9999, 0.01;
	// end inline asm
	// begin inline asm
	fma.rn.f32    %f1428, %f1428, 0.9999, 0.01;
	// end inline asm
	// begin inline asm
	fma.rn.f64    %fd2956, %fd2956, 0.9999, 0.01;
	// end inline asm
	// begin inline asm
	fma.rn.f32    %f1426, %f1426, 0.9999, 0.01;
	// end inline asm
	// begin inline asm
	fma.rn.f32    %f1428, %f1428, 0.9999, 0.01;
	// end inline asm
	// begin inline asm
	fma.rn.f64    %fd2955, %fd2955, 0.9999, 0.01;
	// end inline asm
	// begin inline asm
	fma.rn.f32    %f1426, %f1426, 0.9999, 0.01;
	// end inline asm
	// begin inline asm
	fma.rn.f32    %f1428, %f1428, 0.9999, 0.01;
	// end inline asm
	// begin inline asm
	fma.rn.f64    %fd2956, %fd2956, 0.9999, 0.01;
	// end inline asm
	// begin inline asm
	fma.rn.f32    %f1426, %f1426, 0.9999, 0.01;
	// end inline asm
	// begin inline asm
	fma.rn.f32    %f1428, %f1428, 0.9999, 0.01;
	// end inline asm
	// begin inline asm
	fma.rn.f64    %fd2955, %fd2955, 0.9999, 0.01;
	// end inline asm
	// begin inline asm
	fma.rn.f32    %f1426, %f1426, 0.9999, 0.01;
	// end inline asm
	// begin inline asm
	fma.rn.f32    %f1428, %f1428, 0.9999, 0.01;
	// end inline asm
	// begin inline asm
	fma.rn.f64    %fd2956, %fd2956, 0.9999, 0.01;
	// end inline asm
	// begin inline asm
	fma.rn.f32    %f1426, %f1426, 0.9999, 0.01;
	// end inline asm
	// begin inline asm
	fma.rn.f32    %f1428, %f1428, 0.9999, 0.01;
	// end inline asm
	// begin inline asm
	fma.rn.f64    %fd2955, %fd2955, 0.9999, 0.01;
	// end inline asm
	// begin inline asm
	fma.rn.f32    %f1426, %f1426, 0.9999, 0.01;
	// end inline asm
	// begin inline asm
	fma.rn.f32    %f1428, %f1428, 0.9999, 0.01;
	// end inline asm
	// begin inline asm
	fma.rn.f64    %fd2956, %fd2956, 0.9999, 0.01;
	// end inline asm
	// begin inline asm
	fma.rn.f32    %f1426, %f1426, 0.9999, 0.01;
	// end inline asm
	// begin inline asm
	fma.rn.f32    %f1428, %f1428, 0.9999, 0.01;
	// end inline asm
	// begin inline asm
	fma.rn.f64    %fd2955, %fd2955, 0.9999, 0.01;
	// end inline asm
	// begin inline asm
	fma.rn.f32    %f1426, %f1426, 0.9999, 0.01;
	// end inline asm
	// begin inline asm
	fma.rn.f32    %f1428, %f1428, 0.9999, 0.01;
	// end inline asm
	// begin inline asm
	fma.rn.f64    %fd2956, %fd2956, 0.9999, 0.01;
	// end inline asm
	// begin inline asm
	fma.rn.f32    %f1426, %f1426, 0.9999, 0.01;
	// end inline asm
	// begin inline asm
	fma.rn.f32    %f1428, %f1428, 0.9999, 0.01;
	// end inline asm
	// begin inline asm
	fma.rn.f64    %fd2955, %fd2955, 0.9999, 0.01;
	// end inline asm
	// begin inline asm
	fma.rn.f32    %f1426, %f1426, 0.9999, 0.01;
	// end inline asm
	// begin inline asm
	fma.rn.f32    %f1428, %f1428, 0.9999, 0.01;
	// end inline asm
	// begin inline asm
	fma.rn.f64    %fd2956, %fd2956, 0.9999, 0.01;
	// end inline asm
	// begin inline asm
	fma.rn.f32    %f1426, %f1426, 0.9999, 0.01;
	// end inline asm
	// begin inline asm
	fma.rn.f32    %f1428, %f1428, 0.9999, 0.01;
	// end inline asm
	// begin inline asm
	fma.rn.f64    %fd2955, %fd2955, 0.9999, 0.01;
	// end inline asm
	// begin inline asm
	fma.rn.f32    %f1426, %f1426, 0.9999, 0.01;
	// end inline asm
	// begin inline asm
	fma.rn.f32    %f1428, %f1428, 0.9999, 0.01;
	// end inline asm
	// begin inline asm
	fma.rn.f64    %fd2956, %fd2956, 0.9999, 0.01;
	// end inline asm
	// begin inline asm
	fma.rn.f32    %f1426, %f1426, 0.9999, 0.01;
	// end inline asm
	// begin inline asm
	fma.rn.f32    %f1428, %f1428, 0.9999, 0.01;
	// end inline asm
	// begin inline asm
	fma.rn.f64    %fd2955, %fd2955, 0.9999, 0.01;
	// end inline asm
	// begin inline asm
	fma.rn.f32    %f1426, %f1426, 0.9999, 0.01;
	// end inline asm
	// begin inline asm
	fma.rn.f32    %f1428, %f1428, 0.9999, 0.01;
	// end inline asm
	// begin inline asm
	fma.rn.f64    %fd2956, %fd2956, 0.9999, 0.01;
	// end inline asm
	// begin inline asm
	fma.rn.f32    %f1426, %f1426, 0.9999, 0.01;
	// end inline asm
	// begin inline asm
	fma.rn.f32    %f1428, %f1428, 0.9999, 0.01;
	// end inline asm
	// begin inline asm
	fma.rn.f64    %fd2955, %fd2955, 0.9999, 0.01;
	// end inline asm
	// begin inline asm
	fma.rn.f32    %f1426, %f1426, 0.9999, 0.01;
	// end inline asm
	// begin inline asm
	fma.rn.f32    %f1428, %f1428, 0.9999, 0.01;
	// end inline asm
	// begin inline asm
	fma.rn.f64    %fd2956, %fd2956, 0.9999, 0.01;
	// end inline asm
	// begin inline asm
	fma.rn.f32    %f1426, %f1426, 0.9999, 0.01;
	// end inline asm
	// begin inline asm
	fma.rn.f32    %f1428, %f1428, 0.9999, 0.01;
	// end inline asm
	// begin inline asm
	fma.rn.f64    %fd2955, %fd2955, 0.9999, 0.01;
	// end inline asm
	// begin inline asm
	fma.rn.f32    %f1426, %f1426, 0.9999, 0.01;
	// end inline asm
	// begin inline asm
	fma.rn.f32    %f1428, %f1428, 0.9999, 0.01;
	// end inline asm
	// begin inline asm
	fma.rn.f64    %fd2956, %fd2956, 0.9999, 0.01;
	// end inline asm
	// begin inline asm
	fma.rn.f32    %f1426, %f1426, 0.9999, 0.01;
	// end inline asm
	// begin inline asm
	fma.rn.f32    %f1428, %f1428, 0.9999, 0.01;
	// end inline asm
	// begin inline asm
	fma.rn.f64    %fd2955, %fd2955, 0.9999, 0.01;
	// end inline asm
	// begin inline asm
	fma.rn.f32    %f1426, %f1426, 0.9999, 0.01;
	// end inline asm
	// begin inline asm
	fma.rn.f32    %f1428, %f1428, 0.9999, 0.01;
	// end inline asm
	// begin inline asm
	fma.rn.f64    %fd2956, %fd2956, 0.9999, 0.01;
	// end inline asm
	// begin inline asm
	fma.rn.f32    %f1426, %f1426, 0.9999, 0.01;
	// end inline asm
	// begin inline asm
	fma.rn.f32    %f1428, %f1428, 0.9999, 0.01;
	// end inline asm
	// begin inline asm
	fma.rn.f64    %fd2955, %fd2955, 0.9999, 0.01;
	// end inline asm
	// begin inline asm
	fma.rn.f32    %f1426, %f1426, 0.9999, 0.01;
	// end inline asm
	// begin inline asm
	fma.rn.f32    %f1428, %f1428, 0.9999, 0.01;
	// end inline asm
	// begin inline asm
	fma.rn.f64    %fd2956, %fd2956, 0.9999, 0.01;
	// end inline asm
	// begin inline asm
	fma.rn.f32    %f1426, %f1426, 0.9999, 0.01;
	// end inline asm
	// begin inline asm
	fma.rn.f32    %f1428, %f1428, 0.9999, 0.01;
	// end inline asm
	// begin inline asm
	fma.rn.f64    %fd2955, %fd2955, 0.9999, 0.01;
	// end inline asm
	// begin inline asm
	fma.rn.f32    %f1426, %f1426, 0.9999, 0.01;
	// end inline asm
	// begin inline asm
	fma.rn.f32    %f1428, %f1428, 0.9999, 0.01;
	// end inline asm
	// begin inline asm
	fma.rn.f64    %fd2956, %fd2956, 0.9999, 0.01;
	// end inline asm
	// begin inline asm
	fma.rn.f32    %f1426, %f1426, 0.9999, 0.01;
	// end inline asm
	// begin inline asm
	fma.rn.f32    %f1428, %f1428, 0.9999, 0.01;
	// end inline asm
	// begin inline asm
	fma.rn.f64    %fd2955, %fd2955, 0.9999, 0.01;
	// end inline asm
	// begin inline asm
	fma.rn.f32    %f1426, %f1426, 0.9999, 0.01;
	// end inline asm
	// begin inline asm
	fma.rn.f32    %f1428, %f1428, 0.9999, 0.01;
	// end inline asm
	// begin inline asm
	fma.rn.f64    %fd2956, %fd2956, 0.9999, 0.01;
	// end inline asm
	// begin inline asm
	fma.rn.f32    %f1426, %f1426, 0.9999, 0.01;
	// end inline asm
	// begin inline asm
	fma.rn.f32    %f1428, %f1428, 0.9999, 0.01;
	// end inline asm
	// begin inline asm
	fma.rn.f64    %fd2955, %fd2955, 0.9999, 0.01;
	// end inline asm
	// begin inline asm
	fma.rn.f32    %f1426, %f1426, 0.9999, 0.01;
	// end inline asm
	// begin inline asm
	fma.rn.f32    %f1428, %f1428, 0.9999, 0.01;
	// end inline asm
	// begin inline asm
	fma.rn.f64    %fd2956, %fd2956, 0.9999, 0.01;
	// end inline asm
	// begin inline asm
	fma.rn.f32    %f1426, %f1426, 0.9999, 0.01;
	// end inline asm
	// begin inline asm
	fma.rn.f32    %f1428, %f1428, 0.9999, 0.01;
	// end inline asm
	// begin inline asm
	fma.rn.f64    %fd2955, %fd2955, 0.9999, 0.01;
	// end inline asm
	// begin inline asm
	fma.rn.f32    %f1426, %f1426, 0.9999, 0.01;
	// end inline asm
	// begin inline asm
	fma.rn.f32    %f1428, %f1428, 0.9999, 0.01;
	// end inline asm
	// begin inline asm
	fma.rn.f64    %fd2956, %fd2956, 0.9999, 0.01;
	// end inline asm
	// begin inline asm
	fma.rn.f32    %f1426, %f1426, 0.9999, 0.01;
	// end inline asm
	// begin inline asm
	fma.rn.f32    %f1428, %f1428, 0.9999, 0.01;
	// end inline asm
	// begin inline asm
	fma.rn.f64    %fd2955, %fd2955, 0.9999, 0.01;
	// end inline asm
	// begin inline asm
	fma.rn.f32    %f1426, %f1426, 0.9999, 0.01;
	// end inline asm
	// begin inline asm
	fma.rn.f32    %f1428, %f1428, 0.9999, 0.01;
	// end inline asm
	// begin inline asm
	fma.rn.f64    %fd2956, %fd2956, 0.9999, 0.01;
	// end inline asm
	// begin inline asm
	fma.rn.f32    %f1426, %f1426, 0.9999, 0.01;
	// end inline asm
	// begin inline asm
	fma.rn.f32    %f1428, %f1428, 0.9999, 0.01;
	// end inline asm
	// begin inline asm
	fma.rn.f64    %fd2955, %fd2955, 0.9999, 0.01;
	// end inline asm
	// begin inline asm
	fma.rn.f32    %f1426, %f1426, 0.9999, 0.01;
	// end inline asm
	// begin inline asm
	fma.rn.f32    %f1428, %f1428, 0.9999, 0.01;
	// end inline asm
	// begin inline asm
	fma.rn.f64    %fd2956, %fd2956, 0.9999, 0.01;
	// end inline asm
	// begin inline asm
	fma.rn.f32    %f1426, %f1426, 0.9999, 0.01;
	// end inline asm
	// begin inline asm
	fma.rn.f32    %f1428, %f1428, 0.9999, 0.01;
	// end inline asm
	// begin inline asm
	fma.rn.f64    %fd2955, %fd2955, 0.9999, 0.01;
	// end inline asm
	// begin inline asm
	fma.rn.f32    %f1426, %f1426, 0.9999, 0.01;
	// end inline asm
	// begin inline asm
	fma.rn.f32    %f1428, %f1428, 0.9999, 0.01;
	// end inline asm
	// begin inline asm
	fma.rn.f64    %fd2956, %fd2956, 0.9999, 0.01;
	// end inline asm
	// begin inline asm
	fma.rn.f32    %f1426, %f1426, 0.9999, 0.01;
	// end inline asm
	// begin inline asm
	fma.rn.f32    %f1428, %f1428, 0.9999, 0.01;
	// end inline asm
	// begin inline asm
	fma.rn.f64    %fd2955, %fd2955, 0.9999, 0.01;
	// end inline asm
	// begin inline asm
	fma.rn.f32    %f1426, %f1426, 0.9999, 0.01;
	// end inline asm
	// begin inline asm
	fma.rn.f32    %f1428, %f1428, 0.9999, 0.01;
	// end inline asm
	// begin inline asm
	fma.rn.f64    %fd2956, %fd2956, 0.9999, 0.01;
	// end inline asm
	// begin inline asm
	fma.rn.f32    %f1426, %f1426, 0.9999, 0.01;
	// end inline asm
	// begin inline asm
	fma.rn.f32    %f1428, %f1428, 0.9999, 0.01;
	// end inline asm
	// begin inline asm
	fma.rn.f64    %fd2955, %fd2955, 0.9999, 0.01;
	// end inline asm
	// begin inline asm
	fma.rn.f32    %f1426, %f1426, 0.9999, 0.01;
	// end inline asm
	// begin inline asm
	fma.rn.f32    %f1428, %f1428, 0.9999, 0.01;
	// end inline asm
	// begin inline asm
	fma.rn.f64    %fd2956, %fd2956, 0.9999, 0.01;
	// end inline asm
	// begin inline asm
	fma.rn.f32    %f1426, %f1426, 0.9999, 0.01;
	// end inline asm
	// begin inline asm
	fma.rn.f32    %f1428, %f1428, 0.9999, 0.01;
	// end inline asm
	// begin inline asm
	fma.rn.f64    %fd2955, %fd2955, 0.9999, 0.01;
	// end inline asm
	// begin inline asm
	fma.rn.f32    %f1426, %f1426, 0.9999, 0.01;
	// end inline asm
	// begin inline asm
	fma.rn.f32    %f1428, %f1428, 0.9999, 0.01;
	// end inline asm
	// begin inline asm
	fma.rn.f64    %fd2956, %fd2956, 0.9999, 0.01;
	// end inline asm
	// begin inline asm
	fma.rn.f32    %f1426, %f1426, 0.9999, 0.01;
	// end inline asm
	// begin inline asm
	fma.rn.f32    %f1428, %f1428, 0.9999, 0.01;
	// end inline asm
	// begin inline asm
	fma.rn.f64    %fd2955, %fd2955, 0.9999, 0.01;
	// end inline asm
	// begin inline asm
	fma.rn.f32    %f1426, %f1426, 0.9999, 0.01;
	// end inline asm
	// begin inline asm
	fma.rn.f32    %f1428, %f1428, 0.9999, 0.01;
	// end inline asm
	// begin inline asm
	fma.rn.f64    %fd2956, %fd2956, 0.9999, 0.01;
	// end inline asm
	// begin inline asm
	fma.rn.f32    %f1426, %f1426, 0.9999, 0.01;
	// end inline asm
	// begin inline asm
	fma.rn.f32    %f1428, %f1428, 0.9999, 0.01;
	// end inline asm
	// begin inline asm
	fma.rn.f64    %fd2955, %fd2955, 0.9999, 0.01;
	// end inline asm
	// begin inline asm
	fma.rn.f32    %f1426, %f1426, 0.9999, 0.01;
	// end inline asm
	// begin inline asm
	fma.rn.f32    %f1428, %f1428, 0.9999, 0.01;
	// end inline asm
	// begin inline asm
	fma.rn.f64    %fd2956, %fd2956, 0.9999, 0.01;
	// end inline asm
	// begin inline asm
	fma.rn.f32    %f1426, %f1426, 0.9999, 0.01;
	// end inline asm
	// begin inline asm
	fma.rn.f32    %f1428, %f1428, 0.9999, 0.01;
	// end inline asm
	// begin inline asm
	fma.rn.f64    %fd2955, %fd2955, 0.9999, 0.01;
	// end inline asm
	// begin inline asm
	fma.rn.f32    %f1426, %f1426, 0.9999, 0.01;
	// end inline asm
	// begin inline asm
	fma.rn.f32    %f1428, %f1428, 0.9999, 0.01;
	// end inline asm
	// begin inline asm
	fma.rn.f64    %fd2956, %fd2956, 0.9999, 0.01;
	// end inline asm
	// begin inline asm
	fma.rn.f32    %f1426, %f1426, 0.9999, 0.01;
	// end inline asm
	// begin inline asm
	fma.rn.f32    %f1428, %f1428, 0.9999, 0.01;
	// end inline asm
	// begin inline asm
	fma.rn.f64    %fd2955, %fd2955, 0.9999, 0.01;
	// end inline asm
	// begin inline asm
	fma.rn.f32    %f1426, %f1426, 0.9999, 0.01;
	// end inline asm
	// begin inline asm
	fma.rn.f32    %f1428, %f1428, 0.9999, 0.01;
	// end inline asm
	// begin inline asm
	fma.rn.f64    %fd2956, %fd2956, 0.9999, 0.01;
	// end inline asm
	// begin inline asm
	fma.rn.f32    %f1426, %f1426, 0.9999, 0.01;
	// end inline asm
	// begin inline asm
	fma.rn.f32    %f1428, %f1428, 0.9999, 0.01;
	// end inline asm
	// begin inline asm
	fma.rn.f64    %fd2955, %fd2955, 0.9999, 0.01;
	// end inline asm
	// begin inline asm
	fma.rn.f32    %f1426, %f1426, 0.9999, 0.01;
	// end inline asm
	// begin inline asm
	fma.rn.f32    %f1428, %f1428, 0.9999, 0.01;
	// end inline asm
	// begin inline asm
	fma.rn.f64    %fd2956, %fd2956, 0.9999, 0.01;
	// end inline asm
	// begin inline asm
	fma.rn.f32    %f1426, %f1426, 0.9999, 0.01;
	// end inline asm
	// begin inline asm
	fma.rn.f32    %f1428, %f1428, 0.9999, 0.01;
	// end inline asm
	// begin inline asm
	fma.rn.f64    %fd2955, %fd2955, 0.9999, 0.01;
	// end inline asm
	// begin inline asm
	fma.rn.f32    %f1426, %f1426, 0.9999, 0.01;
	// end inline asm
	// begin inline asm
	fma.rn.f32    %f1428, %f1428, 0.9999, 0.01;
	// end inline asm
	// begin inline asm
	fma.rn.f64    %fd2956, %fd2956, 0.9999, 0.01;
	// end inline asm
	// begin inline asm
	fma.rn.f32    %f1426, %f1426, 0.9999, 0.01;
	// end inline asm
	// begin inline asm
	fma.rn.f32    %f1428, %f1428, 0.9999, 0.01;
	// end inline asm
	// begin inline asm
	fma.rn.f64    %fd2955, %fd2955, 0.9999, 0.01;
	// end inline asm
	// begin inline asm
	fma.rn.f32    %f1426, %f1426, 0.9999, 0.01;
	// end inline asm
	// begin inline asm
	fma.rn.f32    %f1428, %f1428, 0.9999, 0.01;
	// end inline asm
	// begin inline asm
	fma.rn.f64    %fd2956, %fd2956, 0.9999, 0.01;
	// end inline asm
	// begin inline asm
	fma.rn.f32    %f1426, %f1426, 0.9999, 0.01;
	// end inline asm
	// begin inline asm
	fma.rn.f32    %f1428, %f1428, 0.9999, 0.01;
	// end inline asm
	// begin inline asm
	fma.rn.f64    %fd2955, %fd2955, 0.9999, 0.01;
	// end inline asm
	// begin inline asm
	fma.rn.f32    %f1426, %f1426, 0.9999, 0.01;
	// end inline asm
	// begin inline asm
	fma.rn.f32    %f1428, %f1428, 0.9999, 0.01;
	// end inline asm
	// begin inline asm
	fma.rn.f64    %fd2956, %fd2956, 0.9999, 0.01;
	// end inline asm
	// begin inline asm
	fma.rn.f32    %f1426, %f1426, 0.9999, 0.01;
	// end inline asm
	// begin inline asm
	fma.rn.f32    %f1428, %f1428, 0.9999, 0.01;
	// end inline asm
	// begin inline asm
	fma.rn.f64    %fd2955, %fd2955, 0.9999, 0.01;
	// end inline asm
	// begin inline asm
	fma.rn.f32    %f1426, %f1426, 0.9999, 0.01;
	// end inline asm
	// begin inline asm
	fma.rn.f32    %f1428, %f1428, 0.9999, 0.01;
	// end inline asm
	// begin inline asm
	fma.rn.f64    %fd2956, %fd2956, 0.9999, 0.01;
	// end inline asm
	// begin inline asm
	fma.rn.f32    %f1426, %f1426, 0.9999, 0.01;
	// end inline asm
	// begin inline asm
	fma.rn.f32    %f1428, %f1428, 0.9999, 0.01;
	// end inline asm
	// begin inline asm
	fma.rn.f64    %fd2955, %fd2955, 0.9999, 0.01;
	// end inline asm
	// begin inline asm
	fma.rn.f32    %f1426, %f1426, 0.9999, 0.01;
	// end inline asm
	// begin inline asm
	fma.rn.f32    %f1428, %f1428, 0.9999, 0.01;
	// end inline asm
	// begin inline asm
	fma.rn.f64    %fd2956, %fd2956, 0.9999, 0.01;
	// end inline asm
	// begin inline asm
	fma.rn.f32    %f1426, %f1426, 0.9999, 0.01;
	// end inline asm
	// begin inline asm
	fma.rn.f32    %f1428, %f1428, 0.9999, 0.01;
	// end inline asm
	// begin inline asm
	fma.rn.f64    %fd2955, %fd2955, 0.9999, 0.01;
	// end inline asm
	// begin inline asm
	fma.rn.f32    %f1426, %f1426, 0.9999, 0.01;
	// end inline asm
	// begin inline asm
	fma.rn.f32    %f1428, %f1428, 0.9999, 0.01;
	// end inline asm
	// begin inline asm
	fma.rn.f64    %fd2956, %fd2956, 0.9999, 0.01;
	// end inline asm
	// begin inline asm
	fma.rn.f32    %f1426, %f1426, 0.9999, 0.01;
	// end inline asm
	// begin inline asm
	fma.rn.f32    %f1428, %f1428, 0.9999, 0.01;
	// end inline asm
	// begin inline asm
	fma.rn.f64    %fd2955, %fd2955, 0.9999, 0.01;
	// end inline asm
	// begin inline asm
	fma.rn.f32    %f1426, %f1426, 0.9999, 0.01;
	// end inline asm
	// begin inline asm
	fma.rn.f32    %f1428, %f1428, 0.9999, 0.01;
	// end inline asm
	// begin inline asm
	fma.rn.f64    %fd2956, %fd2956, 0.9999, 0.01;
	// end inline asm
	// begin inline asm
	fma.rn.f32    %f1426, %f1426, 0.9999, 0.01;
	// end inline asm
	// begin inline asm
	fma.rn.f32    %f1428, %f1428, 0.9999, 0.01;
	// end inline asm
	// begin inline asm
	fma.rn.f64    %fd2955, %fd2955, 0.9999, 0.01;
	// end inline asm
	// begin inline asm
	fma.rn.f32    %f1426, %f1426, 0.9999, 0.01;
	// end inline asm
	// begin inline asm
	fma.rn.f32    %f1428, %f1428, 0.9999, 0.01;
	// end inline asm
	// begin inline asm
	fma.rn.f64    %fd2956, %fd2956, 0.9999, 0.01;
	// end inline asm
	// begin inline asm
	fma.rn.f32    %f1426, %f1426, 0.9999, 0.01;
	// end inline asm
	// begin inline asm
	fma.rn.f32    %f1428, %f1428, 0.9999, 0.01;
	// end inline asm
	// begin inline asm
	fma.rn.f64    %fd2955, %fd2955, 0.9999, 0.01;
	// end inline asm
	// begin inline asm
	fma.rn.f32    %f1426, %f1426, 0.9999, 0.01;
	// end inline asm
	// begin inline asm
	fma.rn.f32    %f1428, %f1428, 0.9999, 0.01;
	// end inline asm
	// begin inline asm
	fma.rn.f64    %fd2956, %fd2956, 0.9999, 0.01;
	// end inline asm
	// begin inline asm
	fma.rn.f32    %f1426, %f1426, 0.9999, 0.01;
	// end inline asm
	// begin inline asm
	fma.rn.f32    %f1428, %f1428, 0.9999, 0.01;
	// end inline asm
	// begin inline asm
	fma.rn.f64    %fd2955, %fd2955, 0.9999, 0.01;
	// end inline asm
	// begin inline asm
	fma.rn.f32    %f1426, %f1426, 0.9999, 0.01;
	// end inline asm
	// begin inline asm
	fma.rn.f32    %f1428, %f1428, 0.9999, 0.01;
	// end inline asm
	// begin inline asm
	fma.rn.f64    %fd2956, %fd2956, 0.9999, 0.01;
	// end inline asm
	// begin inline asm
	fma.rn.f32    %f1426, %f1426, 0.9999, 0.01;
	// end inline asm
	// begin inline asm
	fma.rn.f32    %f1428, %f1428, 0.9999, 0.01;
	// end inline asm
	// begin inline asm
	fma.rn.f64    %fd2955, %fd2955, 0.9999, 0.01;
	// end inline asm
	// begin inline asm
	fma.rn.f32    %f1426, %f1426, 0.9999, 0.01;
	// end inline asm
	// begin inline asm
	fma.rn.f32    %f1428, %f1428, 0.9999, 0.01;
	// end inline asm
	// begin inline asm
	fma.rn.f64    %fd2956, %fd2956, 0.9999, 0.01;
	// end inline asm
	// begin inline asm
	fma.rn.f32    %f1426, %f1426, 0.9999, 0.01;
	// end inline asm
	// begin inline asm
	fma.rn.f32    %f1428, %f1428, 0.9999, 0.01;
	// end inline asm
	// begin inline asm
	fma.rn.f64    %fd2955, %fd2955, 0.9999, 0.01;
	// end inline asm
	// begin inline asm
	fma.rn.f32    %f1426, %f1426, 0.9999, 0.01;
	// end inline asm
	// begin inline asm
	fma.rn.f32    %f1428, %f1428, 0.9999, 0.01;
	// end inline asm
	// begin inline asm
	fma.rn.f64    %fd2956, %fd2956, 0.9999, 0.01;
	// end inline asm
	// begin inline asm
	fma.rn.f32    %f1426, %f1426, 0.9999, 0.01;
	// end inline asm
	// begin inline asm
	fma.rn.f32    %f1428, %f1428, 0.9999, 0.01;
	// end inline asm
	// begin inline asm
	fma.rn.f64    %fd2955, %fd2955, 0.9999, 0.01;
	// end inline asm
	// begin inline asm
	fma.rn.f32    %f1426, %f1426, 0.9999, 0.01;
	// end inline asm
	// begin inline asm
	fma.rn.f32    %f1428, %f1428, 0.9999, 0.01;
	// end inline asm
	// begin inline asm
	fma.rn.f64    %fd2956, %fd2956, 0.9999, 0.01;
	// end inline asm
	// begin inline asm
	fma.rn.f32    %f1426, %f1426, 0.9999, 0.01;
	// end inline asm
	// begin inline asm
	fma.rn.f32    %f1428, %f1428, 0.9999, 0.01;
	// end inline asm
	// begin inline asm
	fma.rn.f64    %fd2955, %fd2955, 0.9999, 0.01;
	// end inline asm
	// begin inline asm
	fma.rn.f32    %f1426, %f1426, 0.9999, 0.01;
	// end inline asm
	// begin inline asm
	fma.rn.f32    %f1428, %f1428, 0.9999, 0.01;
	// end inline asm
	// begin inline asm
	fma.rn.f64    %fd2956, %fd2956, 0.9999, 0.01;
	// end inline asm
	// begin inline asm
	fma.rn.f32    %f1426, %f1426, 0.9999, 0.01;
	// end inline asm
	// begin inline asm
	fma.rn.f32    %f1428, %f1428, 0.9999, 0.01;
	// end inline asm
	// begin inline asm
	fma.rn.f64    %fd2955, %fd2955, 0.9999, 0.01;
	// end inline asm
	// begin inline asm
	fma.rn.f32    %f1426, %f1426, 0.9999, 0.01;
	// end inline asm
	// begin inline asm
	fma.rn.f32    %f1428, %f1428, 0.9999, 0.01;
	// end inline asm
	// begin inline asm
	fma.rn.f64    %fd2956, %fd2956, 0.9999, 0.01;
	// end inline asm
	// begin inline asm
	fma.rn.f32    %f1426, %f1426, 0.9999, 0.01;
	// end inline asm
	// begin inline asm
	fma.rn.f32    %f1428, %f1428, 0.9999, 0.01;
	// end inline asm
	// begin inline asm
	fma.rn.f64    %fd2955, %fd2955, 0.9999, 0.01;
	// end inline asm
	// begin inline asm
	fma.rn.f32    %f1426, %f1426, 0.9999, 0.01;
	// end inline asm
	// begin inline asm
	fma.rn.f32    %f1428, %f1428, 0.9999, 0.01;
	// end inline asm
	// begin inline asm
	fma.rn.f64    %fd2956, %fd2956, 0.9999, 0.01;
	// end inline asm
	// begin inline asm
	fma.rn.f32    %f1426, %f1426, 0.9999, 0.01;
	// end inline asm
	// begin inline asm
	fma.rn.f32    %f1428, %f1428, 0.9999, 0.01;
	// end inline asm
	// begin inline asm
	fma.rn.f64    %fd2955, %fd2955, 0.9999, 0.01;
	// end inline asm
	// begin inline asm
	fma.rn.f32    %f1426, %f1426, 0.9999, 0.01;
	// end inline asm
	// begin inline asm
	fma.rn.f32    %f1428, %f1428, 0.9999, 0.01;
	// end inline asm
	// begin inline asm
	fma.rn.f64    %fd2956, %fd2956, 0.9999, 0.01;
	// end inline asm
	// begin inline asm
	fma.rn.f32    %f1426, %f1426, 0.9999, 0.01;
	// end inline asm
	// begin inline asm
	fma.rn.f32    %f1428, %f1428, 0.9999, 0.01;
	// end inline asm
	// begin inline asm
	fma.rn.f64    %fd2955, %fd2955, 0.9999, 0.01;
	// end inline asm
	// begin inline asm
	fma.rn.f32    %f1426, %f1426, 0.9999, 0.01;
	// end inline asm
	// begin inline asm
	fma.rn.f32    %f1428, %f1428, 0.9999, 0.01;
	// end inline asm
	// begin inline asm
	fma.rn.f64    %fd2956, %fd2956, 0.9999, 0.01;
	// end inline asm
	// begin inline asm
	fma.rn.f32    %f1426, %f1426, 0.9999, 0.01;
	// end inline asm
	// begin inline asm
	fma.rn.f32    %f1428, %f1428, 0.9999, 0.01;
	// end inline asm
	// begin inline asm
	fma.rn.f64    %fd2955, %fd2955, 0.9999, 0.01;
	// end inline asm
	// begin inline asm
	fma.rn.f32    %f1426, %f1426, 0.9999, 0.01;
	// end inline asm
	// begin inline asm
	fma.rn.f32    %f1428, %f1428, 0.9999, 0.01;
	// end inline asm
	// begin inline asm
	fma.rn.f64    %fd2956, %fd2956, 0.9999, 0.01;
	// end inline asm
	// begin inline asm
	fma.rn.f32    %f1426, %f1426, 0.9999, 0.01;
	// end inline asm
	// begin inline asm
	fma.rn.f32    %f1428, %f1428, 0.9999, 0.01;
	// end inline asm
	// begin inline asm
	fma.rn.f64    %fd2955, %fd2955, 0.9999, 0.01;
	// end inline asm
	// begin inline asm
	fma.rn.f32    %f1426, %f1426, 0.9999, 0.01;
	// end inline asm
	// begin inline asm
	fma.rn.f32    %f1428, %f1428, 0.9999, 0.01;
	// end inline asm
	// begin inline asm
	fma.rn.f64    %fd2956, %fd2956, 0.9999, 0.01;
	// end inline asm
	// begin inline asm
	fma.rn.f32    %f1426, %f1426, 0.9999, 0.01;
	// end inline asm
	// begin inline asm
	fma.rn.f32    %f1428, %f1428, 0.9999, 0.01;
	// end inline asm
	// begin inline asm
	fma.rn.f64    %fd2955, %fd2955, 0.9999, 0.01;
	// end inline asm
	// begin inline asm
	fma.rn.f32    %f1426, %f1426, 0.9999, 0.01;
	// end inline asm
	// begin inline asm
	fma.rn.f32    %f1428, %f1428, 0.9999, 0.01;
	// end inline asm
	// begin inline asm
	fma.rn.f64    %fd2956, %fd2956, 0.9999, 0.01;
	// end inline asm
	// begin inline asm
	fma.rn.f32    %f1426, %f1426, 0.9999, 0.01;
	// end inline asm
	// begin inline asm
	fma.rn.f32    %f1428, %f1428, 0.9999, 0.01;
	// end inline asm
	// begin inline asm
	fma.rn.f64    %fd2955, %fd2955, 0.9999, 0.01;
	// end inline asm
	// begin inline asm
	fma.rn.f32    %f1426, %f1426, 0.9999, 0.01;
	// end inline asm
	// begin inline asm
	fma.rn.f32    %f1428, %f1428, 0.9999, 0.01;
	// end inline asm
	// begin inline asm
	fma.rn.f64    %fd2956, %fd2956, 0.9999, 0.01;
	// end inline asm
	// begin inline asm
	fma.rn.f32    %f1426, %f1426, 0.9999, 0.01;
	// end inline asm
	// begin inline asm
	fma.rn.f32    %f1428, %f1428, 0.9999, 0.01;
	// end inline asm
	// begin inline asm
	fma.rn.f64    %fd2955, %fd2955, 0.9999, 0.01;
	// end inline asm
	// begin inline asm
	fma.rn.f32    %f1426, %f1426, 0.9999, 0.01;
	// end inline asm
	// begin inline asm
	fma.rn.f32    %f1428, %f1428, 0.9999, 0.01;
	// end inline asm
	// begin inline asm
	fma.rn.f64    %fd2956, %fd2956, 0.9999, 0.01;
	// end inline asm
	// begin inline asm
	fma.rn.f32    %f1426, %f1426, 0.9999, 0.01;
	// end inline asm
	// begin inline asm
	fma.rn.f32    %f1428, %f1428, 0.9999, 0.01;
	// end inline asm
	// begin inline asm
	fma.rn.f64    %fd2955, %fd2955, 0.9999, 0.01;
	// end inline asm
	// begin inline asm
	fma.rn.f32    %f1426, %f1426, 0.9999, 0.01;
	// end inline asm
	// begin inline asm
	fma.rn.f32    %f1428, %f1428, 0.9999, 0.01;
	// end inline asm
	// begin inline asm
	fma.rn.f64    %fd2956, %fd2956, 0.9999, 0.01;
	// end inline asm
	// begin inline asm
	fma.rn.f32    %f1426, %f1426, 0.9999, 0.01;
	// end inline asm
	// begin inline asm
	fma.rn.f32    %f1428, %f1428, 0.9999, 0.01;
	// end inline asm
	// begin inline asm
	fma.rn.f64    %fd2955, %fd2955, 0.9999, 0.01;
	// end inline asm
	// begin inline asm
	fma.rn.f32    %f1426, %f1426, 0.9999, 0.01;
	// end inline asm
	// begin inline asm
	fma.rn.f32    %f1428, %f1428, 0.9999, 0.01;
	// end inline asm
	// begin inline asm
	fma.rn.f64    %fd2956, %fd2956, 0.9999, 0.01;
	// end inline asm
	// begin inline asm
	fma.rn.f32    %f1426, %f1426, 0.9999, 0.01;
	// end inline asm
	// begin inline asm
	fma.rn.f32    %f1428, %f1428, 0.9999, 0.01;
	// end inline asm
	// begin inline asm
	fma.rn.f64    %fd2955, %fd2955, 0.9999, 0.01;
	// end inline asm
	// begin inline asm
	fma.rn.f32    %f1426, %f1426, 0.9999, 0.01;
	// end inline asm
	// begin inline asm
	fma.rn.f32    %f1428, %f1428, 0.9999, 0.01;
	// end inline asm
	// begin inline asm
	fma.rn.f64    %fd2956, %fd2956, 0.9999, 0.01;
	// end inline asm
	// begin inline asm
	fma.rn.f32    %f1426, %f1426, 0.9999, 0.01;
	// end inline asm
	// begin inline asm
	fma.rn.f32    %f1428, %f1428, 0.9999, 0.01;
	// end inline asm
	// begin inline asm
	fma.rn.f64    %fd2955, %fd2955, 0.9999, 0.01;
	// end inline asm
	// begin inline asm
	fma.rn.f32    %f1426, %f1426, 0.9999, 0.01;
	// end inline asm
	// begin inline asm
	fma.rn.f32    %f1428, %f1428, 0.9999, 0.01;
	// end inline asm
	// begin inline asm
	fma.rn.f64    %fd2956, %fd2956, 0.9999, 0.01;
	// end inline asm
	// begin inline asm
	fma.rn.f32    %f1426, %f1426, 0.9999, 0.01;
	// end inline asm
	// begin inline asm
	fma.rn.f32    %f1428, %f1428, 0.9999, 0.01;
	// end inline asm
	// begin inline asm
	fma.rn.f64    %fd2955, %fd2955, 0.9999, 0.01;
	// end inline asm
	// begin inline asm
	fma.rn.f32    %f1426, %f1426, 0.9999, 0.01;
	// end inline asm
	// begin inline asm
	fma.rn.f32    %f1428, %f1428, 0.9999, 0.01;
	// end inline asm
	// begin inline asm
	fma.rn.f64    %fd2956, %fd2956, 0.9999, 0.01;
	// end inline asm
	// begin inline asm
	fma.rn.f32    %f1426, %f1426, 0.9999, 0.01;
	// end inline asm
	// begin inline asm
	fma.rn.f32    %f1428, %f1428, 0.9999, 0.01;
	// end inline asm
	// begin inline asm
	fma.rn.f64    %fd2955, %fd2955, 0.9999, 0.01;
	// end inline asm
	// begin inline asm
	fma.rn.f32    %f1426, %f1426, 0.9999, 0.01;
	// end inline asm
	// begin inline asm
	fma.rn.f32    %f1428, %f1428, 0.9999, 0.01;
	// end inline asm
	// begin inline asm
	fma.rn.f64    %fd2956, %fd2956, 0.9999, 0.01;
	// end inline asm
	// begin inline asm
	fma.rn.f32    %f1426, %f1426, 0.9999, 0.01;
	// end inline asm
	// begin inline asm
	fma.rn.f32    %f1428, %f1428, 0.9999, 0.01;
	// end inline asm
	// begin inline asm
	fma.rn.f64    %fd2955, %fd2955, 0.9999, 0.01;
	// end inline asm
	// begin inline asm
	fma.rn.f32    %f1426, %f1426, 0.9999, 0.01;
	// end inline asm
	// begin inline asm
	fma.rn.f32    %f1428, %f1428, 0.9999, 0.01;
	// end inline asm
	// begin inline asm
	fma.rn.f64    %fd2956, %fd2956, 0.9999, 0.01;
	// end inline asm
	// begin inline asm
	fma.rn.f32    %f1426, %f1426, 0.9999, 0.01;
	// end inline asm
	// begin inline asm
	fma.rn.f32    %f1428, %f1428, 0.9999, 0.01;
	// end inline asm
	// begin inline asm
	fma.rn.f64    %fd2955, %fd2955, 0.9999, 0.01;
	// end inline asm
	// begin inline asm
	fma.rn.f32    %f1426, %f1426, 0.9999, 0.01;
	// end inline asm
	// begin inline asm
	fma.rn.f32    %f1428, %f1428, 0.9999, 0.01;
	// end inline asm
	// begin inline asm
	fma.rn.f64    %fd2956, %fd2956, 0.9999, 0.01;
	// end inline asm
	// begin inline asm
	fma.rn.f32    %f1426, %f1426, 0.9999, 0.01;
	// end inline asm
	// begin inline asm
	fma.rn.f32    %f1428, %f1428, 0.9999, 0.01;
	// end inline asm
	// begin inline asm
	fma.rn.f64    %fd2955, %fd2955, 0.9999, 0.01;
	// end inline asm
	// begin inline asm
	fma.rn.f32    %f1426, %f1426, 0.9999, 0.01;
	// end inline asm
	// begin inline asm
	fma.rn.f32    %f1428, %f1428, 0.9999, 0.01;
	// end inline asm
	// begin inline asm
	fma.rn.f64    %fd2956, %fd2956, 0.9999, 0.01;
	// end inline asm
	// begin inline asm
	fma.rn.f32    %f1426, %f1426, 0.9999, 0.01;
	// end inline asm
	// begin inline asm
	fma.rn.f32    %f1428, %f1428, 0.9999, 0.01;
	// end inline asm
	// begin inline asm
	fma.rn.f64    %fd2955, %fd2955, 0.9999, 0.01;
	// end inline asm
	// begin inline asm
	fma.rn.f32    %f1426, %f1426, 0.9999, 0.01;
	// end inline asm
	// begin inline asm
	fma.rn.f32    %f1428, %f1428, 0.9999, 0.01;
	// end inline asm
	// begin inline asm
	fma.rn.f64    %fd2956, %fd2956, 0.9999, 0.01;
	// end inline asm
	// begin inline asm
	fma.rn.f32    %f1426, %f1426, 0.9999, 0.01;
	// end inline asm
	// begin inline asm
	fma.rn.f32    %f1428, %f1428, 0.9999, 0.01;
	// end inline asm
	// begin inline asm
	fma.rn.f64    %fd2955, %fd2955, 0.9999, 0.01;
	// end inline asm
	// begin inline asm
	fma.rn.f32    %f1426, %f1426, 0.9999, 0.01;
	// end inline asm
	// begin inline asm
	fma.rn.f32    %f1428, %f1428, 0.9999, 0.01;
	// end inline asm
	// begin inline asm
	fma.rn.f64    %fd2956, %fd2956, 0.9999, 0.01;
	// end inline asm
	// begin inline asm
	fma.rn.f32    %f1426, %f1426, 0.9999, 0.01;
	// end inline asm
	// begin inline asm
	fma.rn.f32    %f1428, %f1428, 0.9999, 0.01;
	// end inline asm
	// begin inline asm
	fma.rn.f64    %fd2955, %fd2955, 0.9999, 0.01;
	// end inline asm
	// begin inline asm
	fma.rn.f32    %f1426, %f1426, 0.9999, 0.01;
	// end inline asm
	// begin inline asm
	fma.rn.f32    %f1428, %f1428, 0.9999, 0.01;
	// end inline asm
	// begin inline asm
	fma.rn.f64    %fd2956, %fd2956, 0.9999, 0.01;
	// end inline asm
	// begin inline asm
	fma.rn.f32    %f1426, %f1426, 0.9999, 0.01;
	// end inline asm
	// begin inline asm
	fma.rn.f32    %f1428, %f1428, 0.9999, 0.01;
	// end inline asm
	// begin inline asm
	fma.rn.f64    %fd2955, %fd2955, 0.9999, 0.01;
	// end inline asm
	// begin inline asm
	fma.rn.f32    %f1426, %f1426, 0.9999, 0.01;
	// end inline asm
	// begin inline asm
	fma.rn.f32    %f1428, %f1428, 0.9999, 0.01;
	// end inline asm
	// begin inline asm
	fma.rn.f64    %fd2956, %fd2956, 0.9999, 0.01;
	// end inline asm
	// begin inline asm
	fma.rn.f32    %f1426, %f1426, 0.9999, 0.01;
	// end inline asm
	// begin inline asm
	fma.rn.f32    %f1428, %f1428, 0.9999, 0.01;
	// end inline asm
	// begin inline asm
	fma.rn.f64    %fd2955, %fd2955, 0.9999, 0.01;
	// end inline asm
	// begin inline asm
	fma.rn.f32    %f1426, %f1426, 0.9999, 0.01;
	// end inline asm
	// begin inline asm
	fma.rn.f32    %f1428, %f1428, 0.9999, 0.01;
	// end inline asm
	// begin inline asm
	fma.rn.f64    %fd2956, %fd2956, 0.9999, 0.01;
	// end inline asm
	// begin inline asm
	fma.rn.f32    %f1426, %f1426, 0.9999, 0.01;
	// end inline asm
	// begin inline asm
	fma.rn.f32    %f1428, %f1428, 0.9999, 0.01;
	// end inline asm
	// begin inline asm
	fma.rn.f64    %fd2955, %fd2955, 0.9999, 0.01;
	// end inline asm
	// begin inline asm
	fma.rn.f32    %f1426, %f1426, 0.9999, 0.01;
	// end inline asm
	// begin inline asm
	fma.rn.f32    %f1428, %f1428, 0.9999, 0.01;
	// end inline asm
	// begin inline asm
	fma.rn.f64    %fd2956, %fd2956, 0.9999, 0.01;
	// end inline asm
	// begin inline asm
	fma.rn.f32    %f1426, %f1426, 0.9999, 0.01;
	// end inline asm
	// begin inline asm
	fma.rn.f32    %f1428, %f1428, 0.9999, 0.01;
	// end inline asm
	// begin inline asm
	fma.rn.f64    %fd2955, %fd2955, 0.9999, 0.01;
	// end inline asm
	// begin inline asm
	fma.rn.f32    %f1426, %f1426, 0.9999, 0.01;
	// end inline asm
	// begin inline asm
	fma.rn.f32    %f1428, %f1428, 0.9999, 0.01;
	// end inline asm
	// begin inline asm
	fma.rn.f64    %fd2956, %fd2956, 0.9999, 0.01;
	// end inline asm
	// begin inline asm
	fma.rn.f32    %f1426, %f1426, 0.9999, 0.01;
	// end inline asm
	// begin inline asm
	fma.rn.f32    %f1428, %f1428, 0.9999, 0.01;
	// end inline asm
	// begin inline asm
	fma.rn.f64    %fd2955, %fd2955, 0.9999, 0.01;
	// end inline asm
	// begin inline asm
	fma.rn.f32    %f1426, %f1426, 0.9999, 0.01;
	// end inline asm
	// begin inline asm
	fma.rn.f32    %f1428, %f1428, 0.9999, 0.01;
	// end inline asm
	// begin inline asm
	fma.rn.f64    %fd2956, %fd2956, 0.9999, 0.01;
	// end inline asm
	// begin inline asm
	fma.rn.f32    %f1426, %f1426, 0.9999, 0.01;
	// end inline asm
	// begin inline asm
	fma.rn.f32    %f1428, %f1428, 0.9999, 0.01;
	// end inline asm
	// begin inline asm
	fma.rn.f64    %fd2955, %fd2955, 0.9999, 0.01;
	// end inline asm
	// begin inline asm
	fma.rn.f32    %f1426, %f1426, 0.9999, 0.01;
	// end inline asm
	// begin inline asm
	fma.rn.f32    %f1428, %f1428, 0.9999, 0.01;
	// end inline asm
	// begin inline asm
	fma.rn.f64    %fd2956, %fd2956, 0.9999, 0.01;
	// end inline asm
	// begin inline asm
	fma.rn.f32    %f1426, %f1426, 0.9999, 0.01;
	// end inline asm
	// begin inline asm
	fma.rn.f32    %f1428, %f1428, 0.9999, 0.01;
	// end inline asm
	// begin inline asm
	fma.rn.f64    %fd2955, %fd2955, 0.9999, 0.01;
	// end inline asm
	// begin inline asm
	fma.rn.f32    %f1426, %f1426, 0.9999, 0.01;
	// end inline asm
	// begin inline asm
	fma.rn.f32    %f1428, %f1428, 0.9999, 0.01;
	// end inline asm
	// begin inline asm
	fma.rn.f64    %fd2956, %fd2956, 0.9999, 0.01;
	// end inline asm
	// begin inline asm
	fma.rn.f32    %f1426, %f1426, 0.9999, 0.01;
	// end inline asm
	// begin inline asm
	fma.rn.f32    %f1428, %f1428, 0.9999, 0.01;
	// end inline asm
	// begin inline asm
	fma.rn.f64    %fd2955, %fd2955, 0.9999, 0.01;
	// end inline asm
	// begin inline asm
	fma.rn.f32    %f1426, %f1426, 0.9999, 0.01;
	// end inline asm
	// begin inline asm
	fma.rn.f32    %f1428, %f1428, 0.9999, 0.01;
	// end inline asm
	// begin inline asm
	fma.rn.f64    %fd2956, %fd2956, 0.9999, 0.01;
	// end inline asm
	// begin inline asm
	fma.rn.f32    %f1426, %f1426, 0.9999, 0.01;
	// end inline asm
	// begin inline asm
	fma.rn.f32    %f1428, %f1428, 0.9999, 0.01;
	// end inline asm
	// begin inline asm
	fma.rn.f64    %fd2955, %fd2955, 0.9999, 0.01;
	// end inline asm
	// begin inline asm
	fma.rn.f32    %f1426, %f1426, 0.9999, 0.01;
	// end inline asm
	// begin inline asm
	fma.rn.f32    %f1428, %f1428, 0.9999, 0.01;
	// end inline asm
	// begin inline asm
	fma.rn.f64    %fd2956, %fd2956, 0.9999, 0.01;
	// end inline asm
	// begin inline asm
	fma.rn.f32    %f1426, %f1426, 0.9999, 0.01;
	// end inline asm
	// begin inline asm
	fma.rn.f32    %f1428, %f1428, 0.9999, 0.01;
	// end inline asm
	// begin inline asm
	fma.rn.f64    %fd2955, %fd2955, 0.9999, 0.01;
	// end inline asm
	// begin inline asm
	fma.rn.f32    %f1426, %f1426, 0.9999, 0.01;
	// end inline asm
	// begin inline asm
	fma.rn.f32    %f1428, %f1428, 0.9999, 0.01;
	// end inline asm
	// begin inline asm
	fma.rn.f64    %fd2956, %fd2956, 0.9999, 0.01;
	// end inline asm
	// begin inline asm
	fma.rn.f32    %f1426, %f1426, 0.9999, 0.01;
	// end inline asm
	// begin inline asm
	fma.rn.f32    %f1428, %f1428, 0.9999, 0.01;
	// end inline asm
	// begin inline asm
	fma.rn.f64    %fd2955, %fd2955, 0.9999, 0.01;
	// end inline asm
	// begin inline asm
	fma.rn.f32    %f1426, %f1426, 0.9999, 0.01;
	// end inline asm
	// begin inline asm
	fma.rn.f32    %f1428, %f1428, 0.9999, 0.01;
	// end inline asm
	// begin inline asm
	fma.rn.f64    %fd2956, %fd2956, 0.9999, 0.01;
	// end inline asm
	// begin inline asm
	fma.rn.f32    %f1426, %f1426, 0.9999, 0.01;
	// end inline asm
	// begin inline asm
	fma.rn.f32    %f1428, %f1428, 0.9999, 0.01;
	// end inline asm
	// begin inline asm
	fma.rn.f64    %fd2955, %fd2955, 0.9999, 0.01;
	// end inline asm
	// begin inline asm
	fma.rn.f32    %f1426, %f1426, 0.9999, 0.01;
	// end inline asm
	// begin inline asm
	fma.rn.f32    %f1428, %f1428, 0.9999, 0.01;
	// end inline asm
	// begin inline asm
	fma.rn.f64    %fd2956, %fd2956, 0.9999, 0.01;
	// end inline asm
	// begin inline asm
	fma.rn.f32    %f1426, %f1426, 0.9999, 0.01;
	// end inline asm
	// begin inline asm
	fma.rn.f32    %f1428, %f1428, 0.9999, 0.01;
	// end inline asm
	// begin inline asm
	fma.rn.f64    %fd2955, %fd2955, 0.9999, 0.01;
	// end inline asm
	// begin inline asm
	fma.rn.f32    %f1426, %f1426, 0.9999, 0.01;
	// end inline asm
	// begin inline asm
	fma.rn.f32    %f1428, %f1428, 0.9999, 0.01;
	// end inline asm
	// begin inline asm
	fma.rn.f64    %fd2956, %fd2956, 0.9999, 0.01;
	// end inline asm
	// begin inline asm
	fma.rn.f32    %f1426, %f1426, 0.9999, 0.01;
	// end inline asm
	// begin inline asm
	fma.rn.f32    %f1428, %f1428, 0.9999, 0.01;
	// end inline asm
	// begin inline asm
	fma.rn.f64    %fd2955, %fd2955, 0.9999, 0.01;
	// end inline asm
	// begin inline asm
	fma.rn.f32    %f1426, %f1426, 0.9999, 0.01;
	// end inline asm
	// begin inline asm
	fma.rn.f32    %f1428, %f1428, 0.9999, 0.01;
	// end inline asm
	// begin inline asm
	fma.rn.f64    %fd2956, %fd2956, 0.9999, 0.01;
	// end inline asm
	// begin inline asm
	fma.rn.f32    %f1426, %f1426, 0.9999, 0.01;
	// end inline asm
	// begin inline asm
	fma.rn.f32    %f1428, %f1428, 0.9999, 0.01;
	// end inline asm
	// begin inline asm
	fma.rn.f64    %fd2955, %fd2955, 0.9999, 0.01;
	// end inline asm
	// begin inline asm
	fma.rn.f32    %f1426, %f1426, 0.9999, 0.01;
	// end inline asm
	// begin inline asm
	fma.rn.f32    %f1428, %f1428, 0.9999, 0.01;
	// end inline asm
	// begin inline asm
	fma.rn.f64    %fd2956, %fd2956, 0.9999, 0.01;
	// end inline asm
	// begin inline asm
	fma.rn.f32    %f1426, %f1426, 0.9999, 0.01;
	// end inline asm
	// begin inline asm
	fma.rn.f32    %f1428, %f1428, 0.9999, 0.01;
	// end inline asm
	// begin inline asm
	fma.rn.f64    %fd2955, %fd2955, 0.9999, 0.01;
	// end inline asm
	// begin inline asm
	fma.rn.f32    %f1426, %f1426, 0.9999, 0.01;
	// end inline asm
	// begin inline asm
	fma.rn.f32    %f1428, %f1428, 0.9999, 0.01;
	// end inline asm
	// begin inline asm
	fma.rn.f64    %fd2956, %fd2956, 0.9999, 0.01;
	// end inline asm
	// begin inline asm
	fma.rn.f32    %f1426, %f1426, 0.9999, 0.01;
	// end inline asm
	// begin inline asm
	fma.rn.f32    %f1428, %f1428, 0.9999, 0.01;
	// end inline asm
	// begin inline asm
	fma.rn.f64    %fd2955, %fd2955, 0.9999, 0.01;
	// end inline asm
	// begin inline asm
	fma.rn.f32    %f1426, %f1426, 0.9999, 0.01;
	// end inline asm
	// begin inline asm
	fma.rn.f32    %f1428, %f1428, 0.9999, 0.01;
	// end inline asm
	// begin inline asm
	fma.rn.f64    %fd2956, %fd2956, 0.9999, 0.01;
	// end inline asm
	// begin inline asm
	fma.rn.f32    %f1426, %f1426, 0.9999, 0.01;
	// end inline asm
	// begin inline asm
	fma.rn.f32    %f1428, %f1428, 0.9999, 0.01;
	// end inline asm
	// begin inline asm
	fma.rn.f64    %fd2955, %fd2955, 0.9999, 0.01;
	// end inline asm
	// begin inline asm
	fma.rn.f32    %f1426, %f1426, 0.9999, 0.01;
	// end inline asm
	// begin inline asm
	fma.rn.f32    %f1428, %f1428, 0.9999, 0.01;
	// end inline asm
	// begin inline asm
	fma.rn.f64    %fd2956, %fd2956, 0.9999, 0.01;
	// end inline asm
	// begin inline asm
	fma.rn.f32    %f1426, %f1426, 0.9999, 0.01;
	// end inline asm
	// begin inline asm
	fma.rn.f32    %f1428, %f1428, 0.9999, 0.01;
	// end inline asm
	// begin inline asm
	fma.rn.f64    %fd2955, %fd2955, 0.9999, 0.01;
	// end inline asm
	// begin inline asm
	fma.rn.f32    %f1426, %f1426, 0.9999, 0.01;
	// end inline asm
	// begin inline asm
	fma.rn.f32    %f1428, %f1428, 0.9999, 0.01;
	// end inline asm
	// begin inline asm
	fma.rn.f64    %fd2956, %fd2956, 0.9999, 0.01;
	// end inline asm
	// begin inline asm
	fma.rn.f32    %f1426, %f1426, 0.9999, 0.01;
	// end inline asm
	// begin inline asm
	fma.rn.f32    %f1428, %f1428, 0.9999, 0.01;
	// end inline asm
	// begin inline asm
	fma.rn.f64    %fd2955, %fd2955, 0.9999, 0.01;
	// end inline asm
	// begin inline asm
	fma.rn.f32    %f1426, %f1426, 0.9999, 0.01;
	// end inline asm
	// begin inline asm
	fma.rn.f32    %f1428, %f1428, 0.9999, 0.01;
	// end inline asm
	// begin inline asm
	fma.rn.f64    %fd2956, %fd2956, 0.9999, 0.01;
	// end inline asm
	// begin inline asm
	fma.rn.f32    %f1426, %f1426, 0.9999, 0.01;
	// end inline asm
	// begin inline asm
	fma.rn.f32    %f1428, %f1428, 0.9999, 0.01;
	// end inline asm
	// begin inline asm
	fma.rn.f64    %fd2955, %fd2955, 0.9999, 0.01;
	// end inline asm
	// begin inline asm
	fma.rn.f32    %f1426, %f1426, 0.9999, 0.01;
	// end inline asm
	// begin inline asm
	fma.rn.f32    %f1428, %f1428, 0.9999, 0.01;
	// end inline asm
	// begin inline asm
	fma.rn.f64    %fd2956, %fd2956, 0.9999, 0.01;
	// end inline asm
	// begin inline asm
	fma.rn.f32    %f1426, %f1426, 0.9999, 0.01;
	// end inline asm
	// begin inline asm
	fma.rn.f32    %f1428, %f1428, 0.9999, 0.01;
	// end inline asm
	// begin inline asm
	fma.rn.f64    %fd2955, %fd2955, 0.9999, 0.01;
	// end inline asm
	// begin inline asm
	fma.rn.f32    %f1426, %f1426, 0.9999, 0.01;
	// end inline asm
	// begin inline asm
	fma.rn.f32    %f1428, %f1428, 0.9999, 0.01;
	// end inline asm
	// begin inline asm
	fma.rn.f64    %fd2956, %fd2956, 0.9999, 0.01;
	// end inline asm
	// begin inline asm
	fma.rn.f32    %f1426, %f1426, 0.9999, 0.01;
	// end inline asm
	// begin inline asm
	fma.rn.f32    %f1428, %f1428, 0.9999, 0.01;
	// end inline asm
	// begin inline asm
	fma.rn.f64    %fd2955, %fd2955, 0.9999, 0.01;
	// end inline asm
	// begin inline asm
	fma.rn.f32    %f1426, %f1426, 0.9999, 0.01;
	// end inline asm
	// begin inline asm
	fma.rn.f32    %f1428, %f1428, 0.9999, 0.01;
	// end inline asm
	// begin inline asm
	fma.rn.f64    %fd2956, %fd2956, 0.9999, 0.01;
	// end inline asm
	// begin inline asm
	fma.rn.f32    %f1426, %f1426, 0.9999, 0.01;
	// end inline asm
	// begin inline asm
	fma.rn.f32    %f1428, %f1428, 0.9999, 0.01;
	// end inline asm
	// begin inline asm
	fma.rn.f64    %fd2955, %fd2955, 0.9999, 0.01;
	// end inline asm
	// begin inline asm
	fma.rn.f32    %f1426, %f1426, 0.9999, 0.01;
	// end inline asm
	// begin inline asm
	fma.rn.f32    %f1428, %f1428, 0.9999, 0.01;
	// end inline asm
	// begin inline asm
	fma.rn.f64    %fd2956, %fd2956, 0.9999, 0.01;
	// end inline asm
	// begin inline asm
	fma.rn.f32    %f1426, %f1426, 0.9999, 0.01;
	// end inline asm
	// begin inline asm
	fma.rn.f32    %f1428, %f1428, 0.9999, 0.01;
	// end inline asm
	// begin inline asm
	fma.rn.f64    %fd2955, %fd2955, 0.9999, 0.01;
	// end inline asm
	// begin inline asm
	fma.rn.f32    %f1426, %f1426, 0.9999, 0.01;
	// end inline asm
	// begin inline asm
	fma.rn.f32    %f1428, %f1428, 0.9999, 0.01;
	// end inline asm
	// begin inline asm
	fma.rn.f64    %fd2956, %fd2956, 0.9999, 0.01;
	// end inline asm
	// begin inline asm
	fma.rn.f32    %f1426, %f1426, 0.9999, 0.01;
	// end inline asm
	// begin inline asm
	fma.rn.f32    %f1428, %f1428, 0.9999, 0.01;
	// end inline asm
	// begin inline asm
	fma.rn.f64    %fd2955, %fd2955, 0.9999, 0.01;
	// end inline asm
	// begin inline asm
	fma.rn.f32    %f1426, %f1426, 0.9999, 0.01;
	// end inline asm
	// begin inline asm
	fma.rn.f32    %f1428, %f1428, 0.9999, 0.01;
	// end inline asm
	// begin inline asm
	fma.rn.f64    %fd2956, %fd2956, 0.9999, 0.01;
	// end inline asm
	// begin inline asm
	fma.rn.f32    %f1426, %f1426, 0.9999, 0.01;
	// end inline asm
	// begin inline asm
	fma.rn.f32    %f1428, %f1428, 0.9999, 0.01;
	// end inline asm
	// begin inline asm
	fma.rn.f64    %fd2955, %fd2955, 0.9999, 0.01;
	// end inline asm
	// begin inline asm
	fma.rn.f32    %f1426, %f1426, 0.9999, 0.01;
	// end inline asm
	// begin inline asm
	fma.rn.f32    %f1428, %f1428, 0.9999, 0.01;
	// end inline asm
	// begin inline asm
	fma.rn.f64    %fd2956, %fd2956, 0.9999, 0.01;
	// end inline asm
	// begin inline asm
	fma.rn.f32    %f1426, %f1426, 0.9999, 0.01;
	// end inline asm
	// begin inline asm
	fma.rn.f32    %f1428, %f1428, 0.9999, 0.01;
	// end inline asm
	// begin inline asm
	fma.rn.f64    %fd2955, %fd2955, 0.9999, 0.01;
	// end inline asm
	// begin inline asm
	fma.rn.f32    %f1426, %f1426, 0.9999, 0.01;
	// end inline asm
	// begin inline asm
	fma.rn.f32    %f1428, %f1428, 0.9999, 0.01;
	// end inline asm
	// begin inline asm
	fma.rn.f64    %fd2956, %fd2956, 0.9999, 0.01;
	// end inline asm
	// begin inline asm
	fma.rn.f32    %f1426, %f1426, 0.9999, 0.01;
	// end inline asm
	// begin inline asm
	fma.rn.f32    %f1428, %f1428, 0.9999, 0.01;
	// end inline asm
	// begin inline asm
	fma.rn.f64    %fd2955, %fd2955, 0.9999, 0.01;
	// end inline asm
	// begin inline asm
	fma.rn.f32    %f1426, %f1426, 0.9999, 0.01;
	// end inline asm
	// begin inline asm
	fma.rn.f32    %f1428, %f1428, 0.9999, 0.01;
	// end inline asm
	// begin inline asm
	fma.rn.f64    %fd2956, %fd2956, 0.9999, 0.01;
	// end inline asm
	// begin inline asm
	fma.rn.f32    %f1426, %f1426, 0.9999, 0.01;
	// end inline asm
	// begin inline asm
	fma.rn.f32    %f1428, %f1428, 0.9999, 0.01;
	// end inline asm
	// begin inline asm
	fma.rn.f64    %fd2955, %fd2955, 0.9999, 0.01;
	// end inline asm
	// begin inline asm
	fma.rn.f32    %f1426, %f1426, 0.9999, 0.01;
	// end inline asm
	// begin inline asm
	fma.rn.f32    %f1428, %f1428, 0.9999, 0.01;
	// end inline asm
	// begin inline asm
	fma.rn.f64    %fd2956, %fd2956, 0.9999, 0.01;
	// end inline asm
	// begin inline asm
	fma.rn.f32    %f1426, %f1426, 0.9999, 0.01;
	// end inline asm
	// begin inline asm
	fma.rn.f32    %f1428, %f1428, 0.9999, 0.01;
	// end inline asm
	// begin inline asm
	fma.rn.f64    %fd2955, %fd2955, 0.9999, 0.01;
	// end inline asm
	// begin inline asm
	fma.rn.f32    %f1426, %f1426, 0.9999, 0.01;
	// end inline asm
	// begin inline asm
	fma.rn.f32    %f1428, %f1428, 0.9999, 0.01;
	// end inline asm
	// begin inline asm
	fma.rn.f64    %fd2956, %fd2956, 0.9999, 0.01;
	// end inline asm
	// begin inline asm
	fma.rn.f32    %f1426, %f1426, 0.9999, 0.01;
	// end inline asm
	// begin inline asm
	fma.rn.f32    %f1428, %f1428, 0.9999, 0.01;
	// end inline asm
	// begin inline asm
	fma.rn.f64    %fd2955, %fd2955, 0.9999, 0.01;
	// end inline asm
	// begin inline asm
	fma.rn.f32    %f1426, %f1426, 0.9999, 0.01;
	// end inline asm
	// begin inline asm
	fma.rn.f32    %f1428, %f1428, 0.9999, 0.01;
	// end inline asm
	// begin inline asm
	fma.rn.f64    %fd2956, %fd2956, 0.9999, 0.01;
	// end inline asm
	// begin inline asm
	fma.rn.f32    %f1426, %f1426, 0.9999, 0.01;
	// end inline asm
	// begin inline asm
	fma.rn.f32    %f1428, %f1428, 0.9999, 0.01;
	// end inline asm
	// begin inline asm
	fma.rn.f64    %fd2955, %fd2955, 0.9999, 0.01;
	// end inline asm
	// begin inline asm
	fma.rn.f32    %f1426, %f1426, 0.9999, 0.01;
	// end inline asm
	// begin inline asm
	fma.rn.f32    %f1428, %f1428, 0.9999, 0.01;
	// end inline asm
	// begin inline asm
	fma.rn.f64    %fd2956, %fd2956, 0.9999, 0.01;
	// end inline asm
	// begin inline asm
	fma.rn.f32    %f1426, %f1426, 0.9999, 0.01;
	// end inline asm
	// begin inline asm
	fma.rn.f32    %f1428, %f1428, 0.9999, 0.01;
	// end inline asm
	// begin inline asm
	fma.rn.f64    %fd2955, %fd2955, 0.9999, 0.01;
	// end inline asm
	// begin inline asm
	fma.rn.f32    %f1426, %f1426, 0.9999, 0.01;
	// end inline asm
	// begin inline asm
	fma.rn.f32    %f1428, %f1428, 0.9999, 0.01;
	// end inline asm
	// begin inline asm
	fma.rn.f64    %fd2956, %fd2956, 0.9999, 0.01;
	// end inline asm
	// begin inline asm
	fma.rn.f32    %f1426, %f1426, 0.9999, 0.01;
	// end inline asm
	// begin inline asm
	fma.rn.f32    %f1428, %f1428, 0.9999, 0.01;
	// end inline asm
	// begin inline asm
	fma.rn.f64    %fd2955, %fd2955, 0.9999, 0.01;
	// end inline asm
	// begin inline asm
	fma.rn.f32    %f1426, %f1426, 0.9999, 0.01;
	// end inline asm
	// begin inline asm
	fma.rn.f32    %f1428, %f1428, 0.9999, 0.01;
	// end inline asm
	// begin inline asm
	fma.rn.f64    %fd2956, %fd2956, 0.9999, 0.01;
	// end inline asm
	// begin inline asm
	fma.rn.f32    %f1426, %f1426, 0.9999, 0.01;
	// end inline asm
	// begin inline asm
	fma.rn.f32    %f1428, %f1428, 0.9999, 0.01;
	// end inline asm
	// begin inline asm
	fma.rn.f64    %fd2955, %fd2955, 0.9999, 0.01;
	// end inline asm
	// begin inline asm
	fma.rn.f32    %f1426, %f1426, 0.9999, 0.01;
	// end inline asm
	// begin inline asm
	fma.rn.f32    %f1428, %f1428, 0.9999, 0.01;
	// end inline asm
	// begin inline asm
	fma.rn.f64    %fd2956, %fd2956, 0.9999, 0.01;
	// end inline asm
	// begin inline asm
	fma.rn.f32    %f1426, %f1426, 0.9999, 0.01;
	// end inline asm
	// begin inline asm
	fma.rn.f32    %f1428, %f1428, 0.9999, 0.01;
	// end inline asm
	// begin inline asm
	fma.rn.f64    %fd2955, %fd2955, 0.9999, 0.01;
	// end inline asm
	// begin inline asm
	fma.rn.f32    %f1426, %f1426, 0.9999, 0.01;
	// end inline asm
	// begin inline asm
	fma.rn.f32    %f1428, %f1428, 0.9999, 0.01;
	// end inline asm
	// begin inline asm
	fma.rn.f64    %fd2956, %fd2956, 0.9999, 0.01;
	// end inline asm
	// begin inline asm
	fma.rn.f32    %f1426, %f1426, 0.9999, 0.01;
	// end inline asm
	// begin inline asm
	fma.rn.f32    %f1428, %f1428, 0.9999, 0.01;
	// end inline asm
	// begin inline asm
	fma.rn.f64    %fd2955, %fd2955, 0.9999, 0.01;
	// end inline asm
	// begin inline asm
	fma.rn.f32    %f1426, %f1426, 0.9999, 0.01;
	// end inline asm
	// begin inline asm
	fma.rn.f32    %f1428, %f1428, 0.9999, 0.01;
	// end inline asm
	// begin inline asm
	fma.rn.f64    %fd2956, %fd2956, 0.9999, 0.01;
	// end inline asm
	// begin inline asm
	fma.rn.f32    %f1426, %f1426, 0.9999, 0.01;
	// end inline asm
	// begin inline asm
	fma.rn.f32    %f1428, %f1428, 0.9999, 0.01;
	// end inline asm
	// begin inline asm
	fma.rn.f64    %fd2955, %fd2955, 0.9999, 0.01;
	// end inline asm
	// begin inline asm
	fma.rn.f32    %f1426, %f1426, 0.9999, 0.01;
	// end inline asm
	// begin inline asm
	fma.rn.f32    %f1428, %f1428, 0.9999, 0.01;
	// end inline asm
	// begin inline asm
	fma.rn.f64    %fd2956, %fd2956, 0.9999, 0.01;
	// end inline asm
	// begin inline asm
	fma.rn.f32    %f1426, %f1426, 0.9999, 0.01;
	// end inline asm
	// begin inline asm
	fma.rn.f32    %f1428, %f1428, 0.9999, 0.01;
	// end inline asm
	// begin inline asm
	fma.rn.f64    %fd2955, %fd2955, 0.9999, 0.01;
	// end inline asm
	// begin inline asm
	fma.rn.f32    %f1426, %f1426, 0.9999, 0.01;
	// end inline asm
	// begin inline asm
	fma.rn.f32    %f1428, %f1428, 0.9999, 0.01;
	// end inline asm
	// begin inline asm
	fma.rn.f64    %fd2956, %fd2956, 0.9999, 0.01;
	// end inline asm
	// begin inline asm
	fma.rn.f32    %f1426, %f1426, 0.9999, 0.01;
	// end inline asm
	// begin inline asm
	fma.rn.f32    %f1428, %f1428, 0.9999, 0.01;
	// end inline asm
	// begin inline asm
	fma.rn.f64    %fd2955, %fd2955, 0.9999, 0.01;
	// end inline asm
	// begin inline asm
	fma.rn.f32    %f1426, %f1426, 0.9999, 0.01;
	// end inline asm
	// begin inline asm
	fma.rn.f32    %f1428, %f1428, 0.9999, 0.01;
	// end inline asm
	// begin inline asm
	fma.rn.f64    %fd2956, %fd2956, 0.9999, 0.01;
	// end inline asm
	// begin inline asm
	fma.rn.f32    %f1426, %f1426, 0.9999, 0.01;
	// end inline asm
	// begin inline asm
	fma.rn.f32    %f1428, %f1428, 0.9999, 0.01;
	// end inline asm
	// begin inline asm
	fma.rn.f64    %fd2955, %fd2955, 0.9999, 0.01;
	// end inline asm
	// begin inline asm
	fma.rn.f32    %f1426, %f1426, 0.9999, 0.01;
	// end inline asm
	// begin inline asm
	fma.rn.f32    %f1428, %f1428, 0.9999, 0.01;
	// end inline asm
	// begin inline asm
	fma.rn.f64    %fd2956, %fd2956, 0.9999, 0.01;
	// end inline asm
	// begin inline asm
	fma.rn.f32    %f1426, %f1426, 0.9999, 0.01;
	// end inline asm
	// begin inline asm
	fma.rn.f32    %f1428, %f1428, 0.9999, 0.01;
	// end inline asm
	// begin inline asm
	fma.rn.f64    %fd2955, %fd2955, 0.9999, 0.01;
	// end inline asm
	// begin inline asm
	fma.rn.f32    %f1426, %f1426, 0.9999, 0.01;
	// end inline asm
	// begin inline asm
	fma.rn.f32    %f1428, %f1428, 0.9999, 0.01;
	// end inline asm
	// begin inline asm
	fma.rn.f64    %fd2956, %fd2956, 0.9999, 0.01;
	// end inline asm
	// begin inline asm
	fma.rn.f32    %f1426, %f1426, 0.9999, 0.01;
	// end inline asm
	// begin inline asm
	fma.rn.f32    %f1428, %f1428, 0.9999, 0.01;
	// end inline asm
	// begin inline asm
	fma.rn.f64    %fd2955, %fd2955, 0.9999, 0.01;
	// end inline asm
	// begin inline asm
	fma.rn.f32    %f1426, %f1426, 0.9999, 0.01;
	// end inline asm
	// begin inline asm
	fma.rn.f32    %f1428, %f1428, 0.9999, 0.01;
	// end inline asm
	// begin inline asm
	fma.rn.f64    %fd2956, %fd2956, 0.9999, 0.01;
	// end inline asm
	// begin inline asm
	fma.rn.f32    %f1426, %f1426, 0.9999, 0.01;
	// end inline asm
	// begin inline asm
	fma.rn.f32    %f1428, %f1428, 0.9999, 0.01;
	// end inline asm
	// begin inline asm
	fma.rn.f64    %fd2955, %fd2955, 0.9999, 0.01;
	// end inline asm
	// begin inline asm
	fma.rn.f32    %f1426, %f1426, 0.9999, 0.01;
	// end inline asm
	// begin inline asm
	fma.rn.f32    %f1428, %f1428, 0.9999, 0.01;
	// end inline asm
	// begin inline asm
	fma.rn.f64    %fd2956, %fd2956, 0.9999, 0.01;
	// end inline asm
	// begin inline asm
	fma.rn.f32    %f1426, %f1426, 0.9999, 0.01;
	// end inline asm
	// begin inline asm
	fma.rn.f32    %f1428, %f1428, 0.9999, 0.01;
	// end inline asm
	// begin inline asm
	fma.rn.f64    %fd2955, %fd2955, 0.9999, 0.01;
	// end inline asm
	// begin inline asm
	fma.rn.f32    %f1426, %f1426, 0.9999, 0.01;
	// end inline asm
	// begin inline asm
	fma.rn.f32    %f1428, %f1428, 0.9999, 0.01;
	// end inline asm
	// begin inline asm
	fma.rn.f64    %fd2956, %fd2956, 0.9999, 0.01;
	// end inline asm
	// begin inline asm
	fma.rn.f32    %f1426, %f1426, 0.9999, 0.01;
	// end inline asm
	// begin inline asm
	fma.rn.f32    %f1428, %f1428, 0.9999, 0.01;
	// end inline asm
	// begin inline asm
	fma.rn.f64    %fd2955, %fd2955, 0.9999, 0.01;
	// end inline asm
	// begin inline asm
	fma.rn.f32    %f1426, %f1426, 0.9999, 0.01;
	// end inline asm
	// begin inline asm
	fma.rn.f32    %f1428, %f1428, 0.9999, 0.01;
	// end inline asm
	// begin inline asm
	fma.rn.f64    %fd2956, %fd2956, 0.9999, 0.01;
	// end inline asm
	// begin inline asm
	fma.rn.f32    %f1426, %f1426, 0.9999, 0.01;
	// end inline asm
	// begin inline asm
	fma.rn.f32    %f1428, %f1428, 0.9999, 0.01;
	// end inline asm
	// begin inline asm
	fma.rn.f64    %fd2955, %fd2955, 0.9999, 0.01;
	// end inline asm
	// begin inline asm
	fma.rn.f32    %f1426, %f1426, 0.9999, 0.01;
	// end inline asm
	// begin inline asm
	fma.rn.f32    %f1428, %f1428, 0.9999, 0.01;
	// end inline asm
	// begin inline asm
	fma.rn.f64    %fd2956, %fd2956, 0.9999, 0.01;
	// end inline asm
	// begin inline asm
	fma.rn.f32    %f1426, %f1426, 0.9999, 0.01;
	// end inline asm
	// begin inline asm
	fma.rn.f32    %f1428, %f1428, 0.9999, 0.01;
	// end inline asm
	// begin inline asm
	fma.rn.f64    %fd2955, %fd2955, 0.9999, 0.01;
	// end inline asm
	// begin inline asm
	fma.rn.f32    %f1426, %f1426, 0.9999, 0.01;
	// end inline asm
	// begin inline asm
	fma.rn.f32    %f1428, %f1428, 0.9999, 0.01;
	// end inline asm
	// begin inline asm
	fma.rn.f64    %fd2956, %fd2956, 0.9999, 0.01;
	// end inline asm
	// begin inline asm
	fma.rn.f32    %f1426, %f1426, 0.9999, 0.01;
	// end inline asm
	// begin inline asm
	fma.rn.f32    %f1428, %f1428, 0.9999, 0.01;
	// end inline asm
	// begin inline asm
	fma.rn.f64    %fd2955, %fd2955, 0.9999, 0.01;
	// end inline asm
	// begin inline asm
	fma.rn.f32    %f1426, %f1426, 0.9999, 0.01;
	// end inline asm
	// begin inline asm
	fma.rn.f32    %f1428, %f1428, 0.9999, 0.01;
	// end inline asm
	// begin inline asm
	fma.rn.f64    %fd2956, %fd2956, 0.9999, 0.01;
	// end inline asm
	// begin inline asm
	fma.rn.f32    %f1426, %f1426, 0.9999, 0.01;
	// end inline asm
	// begin inline asm
	fma.rn.f32    %f1428, %f1428, 0.9999, 0.01;
	// end inline asm
	// begin inline asm
	fma.rn.f64    %fd2955, %fd2955, 0.9999, 0.01;
	// end inline asm
	// begin inline asm
	fma.rn.f32    %f1426, %f1426, 0.9999, 0.01;
	// end inline asm
	// begin inline asm
	fma.rn.f32    %f1428, %f1428, 0.9999, 0.01;
	// end inline asm
	// begin inline asm
	fma.rn.f64    %fd2956, %fd2956, 0.9999, 0.01;
	// end inline asm
	// begin inline asm
	fma.rn.f32    %f1426, %f1426, 0.9999, 0.01;
	// end inline asm
	// begin inline asm
	fma.rn.f32    %f1428, %f1428, 0.9999, 0.01;
	// end inline asm
	// begin inline asm
	fma.rn.f64    %fd2955, %fd2955, 0.9999, 0.01;
	// end inline asm
	// begin inline asm
	fma.rn.f32    %f1426, %f1426, 0.9999, 0.01;
	// end inline asm
	// begin inline asm
	fma.rn.f32    %f1428, %f1428, 0.9999, 0.01;
	// end inline asm
	// begin inline asm
	fma.rn.f64    %fd2956, %fd2956, 0.9999, 0.01;
	// end inline asm
	// begin inline asm
	fma.rn.f32    %f1426, %f1426, 0.9999, 0.01;
	// end inline asm
	// begin inline asm
	fma.rn.f32    %f1428, %f1428, 0.9999, 0.01;
	// end inline asm
	// begin inline asm
	fma.rn.f64    %fd2955, %fd2955, 0.9999, 0.01;
	// end inline asm
	// begin inline asm
	fma.rn.f32    %f1426, %f1426, 0.9999, 0.01;
	// end inline asm
	// begin inline asm
	fma.rn.f32    %f1428, %f1428, 0.9999, 0.01;
	// end inline asm
	// begin inline asm
	fma.rn.f64    %fd2956, %fd2956, 0.9999, 0.01;
	// end inline asm
	// begin inline asm
	fma.rn.f32    %f1426, %f1426, 0.9999, 0.01;
	// end inline asm
	// begin inline asm
	fma.rn.f32    %f1428, %f1428, 0.9999, 0.01;
	// end inline asm
	// begin inline asm
	fma.rn.f64    %fd2955, %fd2955, 0.9999, 0.01;
	// end inline asm
	// begin inline asm
	fma.rn.f32    %f1426, %f1426, 0.9999, 0.01;
	// end inline asm
	// begin inline asm
	fma.rn.f32    %f1428, %f1428, 0.9999, 0.01;
	// end inline asm
	// begin inline asm
	fma.rn.f64    %fd2956, %fd2956, 0.9999, 0.01;
	// end inline asm
	// begin inline asm
	fma.rn.f32    %f1426, %f1426, 0.9999, 0.01;
	// end inline asm
	// begin inline asm
	fma.rn.f32    %f1428, %f1428, 0.9999, 0.01;
	// end inline asm
	// begin inline asm
	fma.rn.f64    %fd2955, %fd2955, 0.9999, 0.01;
	// end inline asm
	// begin inline asm
	fma.rn.f32    %f1426, %f1426, 0.9999, 0.01;
	// end inline asm
	// begin inline asm
	fma.rn.f32    %f1428, %f1428, 0.9999, 0.01;
	// end inline asm
	// begin inline asm
	fma.rn.f64    %fd2956, %fd2956, 0.9999, 0.01;
	// end inline asm
	// begin inline asm
	fma.rn.f32    %f1426, %f1426, 0.9999, 0.01;
	// end inline asm
	// begin inline asm
	fma.rn.f32    %f1428, %f1428, 0.9999, 0.01;
	// end inline asm
	// begin inline asm
	fma.rn.f64    %fd2955, %fd2955, 0.9999, 0.01;
	// end inline asm
	// begin inline asm
	fma.rn.f32    %f1426, %f1426, 0.9999, 0.01;
	// end inline asm
	// begin inline asm
	fma.rn.f32    %f1428, %f1428, 0.9999, 0.01;
	// end inline asm
	// begin inline asm
	fma.rn.f64    %fd2956, %fd2956, 0.9999, 0.01;
	// end inline asm
	// begin inline asm
	fma.rn.f32    %f1426, %f1426, 0.9999, 0.01;
	// end inline asm
	// begin inline asm
	fma.rn.f32    %f1428, %f1428, 0.9999, 0.01;
	// end inline asm
	// begin inline asm
	fma.rn.f64    %fd2955, %fd2955, 0.9999, 0.01;
	// end inline asm
	// begin inline asm
	fma.rn.f32    %f1426, %f1426, 0.9999, 0.01;
	// end inline asm
	// begin inline asm
	fma.rn.f32    %f1428, %f1428, 0.9999, 0.01;
	// end inline asm
	// begin inline asm
	fma.rn.f64    %fd2956, %fd2956, 0.9999, 0.01;
	// end inline asm
	// begin inline asm
	fma.rn.f32    %f1426, %f1426, 0.9999, 0.01;
	// end inline asm
	// begin inline asm
	fma.rn.f32    %f1428, %f1428, 0.9999, 0.01;
	// end inline asm
	// begin inline asm
	fma.rn.f64    %fd2955, %fd2955, 0.9999, 0.01;
	// end inline asm
	// begin inline asm
	fma.rn.f32    %f1426, %f1426, 0.9999, 0.01;
	// end inline asm
	// begin inline asm
	fma.rn.f32    %f1428, %f1428, 0.9999, 0.01;
	// end inline asm
	// begin inline asm
	fma.rn.f64    %fd2956, %fd2956, 0.9999, 0.01;
	// end inline asm
	// begin inline asm
	fma.rn.f32    %f1426, %f1426, 0.9999, 0.01;
	// end inline asm
	// begin inline asm
	fma.rn.f32    %f1428, %f1428, 0.9999, 0.01;
	// end inline asm
	// begin inline asm
	fma.rn.f64    %fd2955, %fd2955, 0.9999, 0.01;
	// end inline asm
	// begin inline asm
	fma.rn.f32    %f1426, %f1426, 0.9999, 0.01;
	// end inline asm
	// begin inline asm
	fma.rn.f32    %f1428, %f1428, 0.9999, 0.01;
	// end inline asm
	// begin inline asm
	fma.rn.f64    %fd2956, %fd2956, 0.9999, 0.01;
	// end inline asm
	// begin inline asm
	fma.rn.f32    %f1426, %f1426, 0.9999, 0.01;
	// end inline asm
	// begin inline asm
	fma.rn.f32    %f1428, %f1428, 0.9999, 0.01;
	// end inline asm
	// begin inline asm
	fma.rn.f64    %fd2955, %fd2955, 0.9999, 0.01;
	// end inline asm
	// begin inline asm
	fma.rn.f32    %f1426, %f1426, 0.9999, 0.01;
	// end inline asm
	// begin inline asm
	fma.rn.f32    %f1428, %f1428, 0.9999, 0.01;
	// end inline asm
	// begin inline asm
	fma.rn.f64    %fd2956, %fd2956, 0.9999, 0.01;
	// end inline asm
	// begin inline asm
	fma.rn.f32    %f1426, %f1426, 0.9999, 0.01;
	// end inline asm
	// begin inline asm
	fma.rn.f32    %f1428, %f1428, 0.9999, 0.01;
	// end inline asm
	// begin inline asm
	fma.rn.f64    %fd2955, %fd2955, 0.9999, 0.01;
	// end inline asm
	// begin inline asm
	fma.rn.f32    %f1426, %f1426, 0.9999, 0.01;
	// end inline asm
	// begin inline asm
	fma.rn.f32    %f1428, %f1428, 0.9999, 0.01;
	// end inline asm
	// begin inline asm
	fma.rn.f64    %fd2956, %fd2956, 0.9999, 0.01;
	// end inline asm
	// begin inline asm
	fma.rn.f32    %f1426, %f1426, 0.9999, 0.01;
	// end inline asm
	// begin inline asm
	fma.rn.f32    %f1428, %f1428, 0.9999, 0.01;
	// end inline asm
	// begin inline asm
	fma.rn.f64    %fd2955, %fd2955, 0.9999, 0.01;
	// end inline asm
	// begin inline asm
	fma.rn.f32    %f1426, %f1426, 0.9999, 0.01;
	// end inline asm
	// begin inline asm
	fma.rn.f32    %f1428, %f1428, 0.9999, 0.01;
	// end inline asm
	// begin inline asm
	fma.rn.f64    %fd2956, %fd2956, 0.9999, 0.01;
	// end inline asm
	// begin inline asm
	fma.rn.f32    %f1426, %f1426, 0.9999, 0.01;
	// end inline asm
	// begin inline asm
	fma.rn.f32    %f1428, %f1428, 0.9999, 0.01;
	// end inline asm
	// begin inline asm
	fma.rn.f64    %fd2955, %fd2955, 0.9999, 0.01;
	// end inline asm
	// begin inline asm
	fma.rn.f32    %f1426, %f1426, 0.9999, 0.01;
	// end inline asm
	// begin inline asm
	fma.rn.f32    %f1428, %f1428, 0.9999, 0.01;
	// end inline asm
	// begin inline asm
	fma.rn.f64    %fd2956, %fd2956, 0.9999, 0.01;
	// end inline asm
	// begin inline asm
	fma.rn.f32    %f1426, %f1426, 0.9999, 0.01;
	// end inline asm
	// begin inline asm
	fma.rn.f32    %f1428, %f1428, 0.9999, 0.01;
	// end inline asm
	// begin inline asm
	fma.rn.f64    %fd2955, %fd2955, 0.9999, 0.01;
	// end inline asm
	// begin inline asm
	fma.rn.f32    %f1426, %f1426, 0.9999, 0.01;
	// end inline asm
	// begin inline asm
	fma.rn.f32    %f1428, %f1428, 0.9999, 0.01;
	// end inline asm
	// begin inline asm
	fma.rn.f64    %fd2956, %fd2956, 0.9999, 0.01;
	// end inline asm
	// begin inline asm
	fma.rn.f32    %f1426, %f1426, 0.9999, 0.01;
	// end inline asm
	// begin inline asm
	fma.rn.f32    %f1428, %f1428, 0.9999, 0.01;
	// end inline asm
	// begin inline asm
	fma.rn.f64    %fd2955, %fd2955, 0.9999, 0.01;
	// end inline asm
	// begin inline asm
	fma.rn.f32    %f1426, %f1426, 0.9999, 0.01;
	// end inline asm
	// begin inline asm
	fma.rn.f32    %f1428, %f1428, 0.9999, 0.01;
	// end inline asm
	// begin inline asm
	fma.rn.f64    %fd2956, %fd2956, 0.9999, 0.01;
	// end inline asm
	// begin inline asm
	fma.rn.f32    %f1426, %f1426, 0.9999, 0.01;
	// end inline asm
	// begin inline asm
	fma.rn.f32    %f1428, %f1428, 0.9999, 0.01;
	// end inline asm
	// begin inline asm
	fma.rn.f64    %fd2955, %fd2955, 0.9999, 0.01;
	// end inline asm
	// begin inline asm
	fma.rn.f32    %f1426, %f1426, 0.9999, 0.01;
	// end inline asm
	// begin inline asm
	fma.rn.f32    %f1428, %f1428, 0.9999, 0.01;
	// end inline asm
	// begin inline asm
	fma.rn.f64    %fd2956, %fd2956, 0.9999, 0.01;
	// end inline asm
	// begin inline asm
	fma.rn.f32    %f1426, %f1426, 0.9999, 0.01;
	// end inline asm
	// begin inline asm
	fma.rn.f32    %f1428, %f1428, 0.9999, 0.01;
	// end inline asm
	// begin inline asm
	fma.rn.f64    %fd2955, %fd2955, 0.9999, 0.01;
	// end inline asm
	// begin inline asm
	fma.rn.f32    %f1426, %f1426, 0.9999, 0.01;
	// end inline asm
	// begin inline asm
	fma.rn.f32    %f1428, %f1428, 0.9999, 0.01;
	// end inline asm
	// begin inline asm
	fma.rn.f64    %fd2956, %fd2956, 0.9999, 0.01;
	// end inline asm
	// begin inline asm
	fma.rn.f32    %f1426, %f1426, 0.9999, 0.01;
	// end inline asm
	// begin inline asm
	fma.rn.f32    %f1428, %f1428, 0.9999, 0.01;
	// end inline asm
	// begin inline asm
	fma.rn.f64    %fd2955, %fd2955, 0.9999, 0.01;
	// end inline asm
	// begin inline asm
	fma.rn.f32    %f1426, %f1426, 0.9999, 0.01;
	// end inline asm
	// begin inline asm
	fma.rn.f32    %f1428, %f1428, 0.9999, 0.01;
	// end inline asm
	// begin inline asm
	fma.rn.f64    %fd2956, %fd2956, 0.9999, 0.01;
	// end inline asm
	// begin inline asm
	fma.rn.f32    %f1426, %f1426, 0.9999, 0.01;
	// end inline asm
	// begin inline asm
	fma.rn.f32    %f1428, %f1428, 0.9999, 0.01;
	// end inline asm
	// begin inline asm
	fma.rn.f64    %fd2955, %fd2955, 0.9999, 0.01;
	// end inline asm
	// begin inline asm
	fma.rn.f32    %f1426, %f1426, 0.9999, 0.01;
	// end inline asm
	// begin inline asm
	fma.rn.f32    %f1428, %f1428, 0.9999, 0.01;
	// end inline asm
	// begin inline asm
	fma.rn.f64    %fd2956, %fd2956, 0.9999, 0.01;
	// end inline asm
	// begin inline asm
	fma.rn.f32    %f1426, %f1426, 0.9999, 0.01;
	// end inline asm
	// begin inline asm
	fma.rn.f32    %f1428, %f1428, 0.9999, 0.01;
	// end inline asm
	// begin inline asm
	fma.rn.f64    %fd2955, %fd2955, 0.9999, 0.01;
	// end inline asm
	// begin inline asm
	fma.rn.f32    %f1426, %f1426, 0.9999, 0.01;
	// end inline asm
	// begin inline asm
	fma.rn.f32    %f1428, %f1428, 0.9999, 0.01;
	// end inline asm
	// begin inline asm
	fma.rn.f64    %fd2956, %fd2956, 0.9999, 0.01;
	// end inline asm
	// begin inline asm
	fma.rn.f32    %f1426, %f1426, 0.9999, 0.01;
	// end inline asm
	// begin inline asm
	fma.rn.f32    %f1428, %f1428, 0.9999, 0.01;
	// end inline asm
	// begin inline asm
	fma.rn.f64    %fd2955, %fd2955, 0.9999, 0.01;
	// end inline asm
	// begin inline asm
	fma.rn.f32    %f1426, %f1426, 0.9999, 0.01;
	// end inline asm
	// begin inline asm
	fma.rn.f32    %f1428, %f1428, 0.9999, 0.01;
	// end inline asm
	// begin inline asm
	fma.rn.f64    %fd2956, %fd2956, 0.9999, 0.01;
	// end inline asm
	// begin inline asm
	fma.rn.f32    %f1426, %f1426, 0.9999, 0.01;
	// end inline asm
	// begin inline asm
	fma.rn.f32    %f1428, %f1428, 0.9999, 0.01;
	// end inline asm
	// begin inline asm
	fma.rn.f64    %fd2955, %fd2955, 0.9999, 0.01;
	// end inline asm
	// begin inline asm
	fma.rn.f32    %f1426, %f1426, 0.9999, 0.01;
	// end inline asm
	// begin inline asm
	fma.rn.f32    %f1428, %f1428, 0.9999, 0.01;
	// end inline asm
	// begin inline asm
	fma.rn.f64    %fd2956, %fd2956, 0.9999, 0.01;
	// end inline asm
	// begin inline asm
	fma.rn.f32    %f1426, %f1426, 0.9999, 0.01;
	// end inline asm
	// begin inline asm
	fma.rn.f32    %f1428, %f1428, 0.9999, 0.01;
	// end inline asm
	// begin inline asm
	fma.rn.f64    %fd2955, %fd2955, 0.9999, 0.01;
	// end inline asm
	// begin inline asm
	fma.rn.f32    %f1426, %f1426, 0.9999, 0.01;
	// end inline asm
	// begin inline asm
	fma.rn.f32    %f1428, %f1428, 0.9999, 0.01;
	// end inline asm
	// begin inline asm
	fma.rn.f64    %fd2956, %fd2956, 0.9999, 0.01;
	// end inline asm
	// begin inline asm
	fma.rn.f32    %f1426, %f1426, 0.9999, 0.01;
	// end inline asm
	// begin inline asm
	fma.rn.f32    %f1428, %f1428, 0.9999, 0.01;
	// end inline asm
	// begin inline asm
	fma.rn.f64    %fd2955, %fd2955, 0.9999, 0.01;
	// end inline asm
	// begin inline asm
	fma.rn.f32    %f1426, %f1426, 0.9999, 0.01;
	// end inline asm
	// begin inline asm
	fma.rn.f32    %f1428, %f1428, 0.9999, 0.01;
	// end inline asm
	// begin inline asm
	fma.rn.f64    %fd2956, %fd2956, 0.9999, 0.01;
	// end inline asm
	// begin inline asm
	fma.rn.f32    %f1426, %f1426, 0.9999, 0.01;
	// end inline asm
	// begin inline asm
	fma.rn.f32    %f1428, %f1428, 0.9999, 0.01;
	// end inline asm
	// begin inline asm
	fma.rn.f64    %fd2955, %fd2955, 0.9999, 0.01;
	// end inline asm
	// begin inline asm
	fma.rn.f32    %f1426, %f1426, 0.9999, 0.01;
	// end inline asm
	// begin inline asm
	fma.rn.f32    %f1428, %f1428, 0.9999, 0.01;
	// end inline asm
	// begin inline asm
	fma.rn.f64    %fd2956, %fd2956, 0.9999, 0.01;
	// end inline asm
	// begin inline asm
	fma.rn.f32    %f1426, %f1426, 0.9999, 0.01;
	// end inline asm
	// begin inline asm
	fma.rn.f32    %f1428, %f1428, 0.9999, 0.01;
	// end inline asm
	// begin inline asm
	fma.rn.f64    %fd2955, %fd2955, 0.9999, 0.01;
	// end inline asm
	// begin inline asm
	fma.rn.f32    %f1426, %f1426, 0.9999, 0.01;
	// end inline asm
	// begin inline asm
	fma.rn.f32    %f1428, %f1428, 0.9999, 0.01;
	// end inline asm
	// begin inline asm
	fma.rn.f64    %fd2956, %fd2956, 0.9999, 0.01;
	// end inline asm
	// begin inline asm
	fma.rn.f32    %f1426, %f1426, 0.9999, 0.01;
	// end inline asm
	// begin inline asm
	fma.rn.f32    %f1428, %f1428, 0.9999, 0.01;
	// end inline asm
	// begin inline asm
	fma.rn.f64    %fd2955, %fd2955, 0.9999, 0.01;
	// end inline asm
	// begin inline asm
	fma.rn.f32    %f1426, %f1426, 0.9999, 0.01;
	// end inline asm
	// begin inline asm
	fma.rn.f32    %f1428, %f1428, 0.9999, 0.01;
	// end inline asm
	// begin inline asm
	fma.rn.f64    %fd2956, %fd2956, 0.9999, 0.01;
	// end inline asm
	// begin inline asm
	fma.rn.f32    %f1426, %f1426, 0.9999, 0.01;
	// end inline asm
	// begin inline asm
	fma.rn.f32    %f1428, %f1428, 0.9999, 0.01;
	// end inline asm
	// begin inline asm
	fma.rn.f64    %fd2955, %fd2955, 0.9999, 0.01;
	// end inline asm
	// begin inline asm
	fma.rn.f32    %f1426, %f1426, 0.9999, 0.01;
	// end inline asm
	// begin inline asm
	fma.rn.f32    %f1428, %f1428, 0.9999, 0.01;
	// end inline asm
	// begin inline asm
	fma.rn.f64    %fd2956, %fd2956, 0.9999, 0.01;
	// end inline asm
	// begin inline asm
	fma.rn.f32    %f1426, %f1426, 0.9999, 0.01;
	// end inline asm
	// begin inline asm
	fma.rn.f32    %f1428, %f1428, 0.9999, 0.01;
	// end inline asm
	// begin inline asm
	fma.rn.f64    %fd2955, %fd2955, 0.9999, 0.01;
	// end inline asm
	// begin inline asm
	fma.rn.f32    %f1426, %f1426, 0.9999, 0.01;
	// end inline asm
	// begin inline asm
	fma.rn.f32    %f1428, %f1428, 0.9999, 0.01;
	// end inline asm
	// begin inline asm
	fma.rn.f64    %fd2956, %fd2956, 0.9999, 0.01;
	// end inline asm
	// begin inline asm
	fma.rn.f32    %f1426, %f1426, 0.9999, 0.01;
	// end inline asm
	// begin inline asm
	fma.rn.f32    %f1428, %f1428, 0.9999, 0.01;
	// end inline asm
	// begin inline asm
	fma.rn.f64    %fd2955, %fd2955, 0.9999, 0.01;
	// end inline asm
	// begin inline asm
	fma.rn.f32    %f1426, %f1426, 0.9999, 0.01;
	// end inline asm
	// begin inline asm
	fma.rn.f32    %f1428, %f1428, 0.9999, 0.01;
	// end inline asm
	// begin inline asm
	fma.rn.f64    %fd2956, %fd2956, 0.9999, 0.01;
	// end inline asm
	// begin inline asm
	fma.rn.f32    %f1426, %f1426, 0.9999, 0.01;
	// end inline asm
	// begin inline asm
	fma.rn.f32    %f1428, %f1428, 0.9999, 0.01;
	// end inline asm
	// begin inline asm
	fma.rn.f64    %fd2955, %fd2955, 0.9999, 0.01;
	// end inline asm
	// begin inline asm
	fma.rn.f32    %f1426, %f1426, 0.9999, 0.01;
	// end inline asm
	// begin inline asm
	fma.rn.f32    %f1428, %f1428, 0.9999, 0.01;
	// end inline asm
	// begin inline asm
	fma.rn.f64    %fd2956, %fd2956, 0.9999, 0.01;
	// end inline asm
	// begin inline asm
	fma.rn.f32    %f1426, %f1426, 0.9999, 0.01;
	// end inline asm
	// begin inline asm
	fma.rn.f32    %f1428, %f1428, 0.9999, 0.01;
	// end inline asm
	// begin inline asm
	fma.rn.f64    %fd2955, %fd2955, 0.9999, 0.01;
	// end inline asm
	// begin inline asm
	fma.rn.f32    %f1426, %f1426, 0.9999, 0.01;
	// end inline asm
	// begin inline asm
	fma.rn.f32    %f1428, %f1428, 0.9999, 0.01;
	// end inline asm
	// begin inline asm
	fma.rn.f64    %fd2956, %fd2956, 0.9999, 0.01;
	// end inline asm
	// begin inline asm
	fma.rn.f32    %f1426, %f1426, 0.9999, 0.01;
	// end inline asm
	// begin inline asm
	fma.rn.f32    %f1428, %f1428, 0.9999, 0.01;
	// end inline asm
	// begin inline asm
	fma.rn.f64    %fd2955, %fd2955, 0.9999, 0.01;
	// end inline asm
	// begin inline asm
	fma.rn.f32    %f1426, %f1426, 0.9999, 0.01;
	// end inline asm
	// begin inline asm
	fma.rn.f32    %f1428, %f1428, 0.9999, 0.01;
	// end inline asm
	// begin inline asm
	fma.rn.f64    %fd2956, %fd2956, 0.9999, 0.01;
	// end inline asm
	// begin inline asm
	fma.rn.f32    %f1426, %f1426, 0.9999, 0.01;
	// end inline asm
	// begin inline asm
	fma.rn.f32    %f1428, %f1428, 0.9999, 0.01;
	// end inline asm
	// begin inline asm
	fma.rn.f64    %fd2955, %fd2955, 0.9999, 0.01;
	// end inline asm
	// begin inline asm
	fma.rn.f32    %f1426, %f1426, 0.9999, 0.01;
	// end inline asm
	// begin inline asm
	fma.rn.f32    %f1428, %f1428, 0.9999, 0.01;
	// end inline asm
	// begin inline asm
	fma.rn.f64    %fd2956, %fd2956, 0.9999, 0.01;
	// end inline asm
	// begin inline asm
	fma.rn.f32    %f1426, %f1426, 0.9999, 0.01;
	// end inline asm
	// begin inline asm
	fma.rn.f32    %f1428, %f1428, 0.9999, 0.01;
	// end inline asm
	// begin inline asm
	fma.rn.f64    %fd2955, %fd2955, 0.9999, 0.01;
	// end inline asm
	// begin inline asm
	fma.rn.f32    %f1426, %f1426, 0.9999, 0.01;
	// end inline asm
	// begin inline asm
	fma.rn.f32    %f1428, %f1428, 0.9999, 0.01;
	// end inline asm
	// begin inline asm
	fma.rn.f64    %fd2956, %fd2956, 0.9999, 0.01;
	// end inline asm
	// begin inline asm
	fma.rn.f32    %f1426, %f1426, 0.9999, 0.01;
	// end inline asm
	// begin inline asm
	fma.rn.f32    %f1428, %f1428, 0.9999, 0.01;
	// end inline asm
	// begin inline asm
	fma.rn.f64    %fd2955, %fd2955, 0.9999, 0.01;
	// end inline asm
	// begin inline asm
	fma.rn.f32    %f1426, %f1426, 0.9999, 0.01;
	// end inline asm
	// begin inline asm
	fma.rn.f32    %f1428, %f1428, 0.9999, 0.01;
	// end inline asm
	// begin inline asm
	fma.rn.f64    %fd2956, %fd2956, 0.9999, 0.01;
	// end inline asm
	// begin inline asm
	fma.rn.f32    %f1426, %f1426, 0.9999, 0.01;
	// end inline asm
	// begin inline asm
	fma.rn.f32    %f1428, %f1428, 0.9999, 0.01;
	// end inline asm
	// begin inline asm
	fma.rn.f64    %fd2955, %fd2955, 0.9999, 0.01;
	// end inline asm
	// begin inline asm
	fma.rn.f32    %f1426, %f1426, 0.9999, 0.01;
	// end inline asm
	// begin inline asm
	fma.rn.f32    %f1428, %f1428, 0.9999, 0.01;
	// end inline asm
	// begin inline asm
	fma.rn.f64    %fd2956, %fd2956, 0.9999, 0.01;
	// end inline asm
	// begin inline asm
	fma.rn.f32    %f1426, %f1426, 0.9999, 0.01;
	// end inline asm
	// begin inline asm
	fma.rn.f32    %f1428, %f1428, 0.9999, 0.01;
	// end inline asm
	// begin inline asm
	fma.rn.f64    %fd2955, %fd2955, 0.9999, 0.01;
	// end inline asm
	// begin inline asm
	fma.rn.f32    %f1426, %f1426, 0.9999, 0.01;
	// end inline asm
	// begin inline asm
	fma.rn.f32    %f1428, %f1428, 0.9999, 0.01;
	// end inline asm
	// begin inline asm
	fma.rn.f64    %fd2956, %fd2956, 0.9999, 0.01;
	// end inline asm
	// begin inline asm
	fma.rn.f32    %f1426, %f1426, 0.9999, 0.01;
	// end inline asm
	// begin inline asm
	fma.rn.f32    %f1428, %f1428, 0.9999, 0.01;
	// end inline asm
	// begin inline asm
	fma.rn.f64    %fd2955, %fd2955, 0.9999, 0.01;
	// end inline asm
	// begin inline asm
	fma.rn.f32    %f1426, %f1426, 0.9999, 0.01;
	// end inline asm
	// begin inline asm
	fma.rn.f32    %f1428, %f1428, 0.9999, 0.01;
	// end inline asm
	// begin inline asm
	fma.rn.f64    %fd2956, %fd2956, 0.9999, 0.01;
	// end inline asm
	// begin inline asm
	fma.rn.f32    %f1426, %f1426, 0.9999, 0.01;
	// end inline asm
	// begin inline asm
	fma.rn.f32    %f1428, %f1428, 0.9999, 0.01;
	// end inline asm
	// begin inline asm
	fma.rn.f64    %fd2955, %fd2955, 0.9999, 0.01;
	// end inline asm
	// begin inline asm
	fma.rn.f32    %f1426, %f1426, 0.9999, 0.01;
	// end inline asm
	// begin inline asm
	fma.rn.f32    %f1428, %f1428, 0.9999, 0.01;
	// end inline asm
	// begin inline asm
	fma.rn.f64    %fd2956, %fd2956, 0.9999, 0.01;
	// end inline asm
	// begin inline asm
	fma.rn.f32    %f1426, %f1426, 0.9999, 0.01;
	// end inline asm
	// begin inline asm
	fma.rn.f32    %f1428, %f1428, 0.9999, 0.01;
	// end inline asm
	// begin inline asm
	fma.rn.f64    %fd2955, %fd2955, 0.9999, 0.01;
	// end inline asm
	// begin inline asm
	fma.rn.f32    %f1426, %f1426, 0.9999, 0.01;
	// end inline asm
	// begin inline asm
	fma.rn.f32    %f1428, %f1428, 0.9999, 0.01;
	// end inline asm
	// begin inline asm
	fma.rn.f64    %fd2956, %fd2956, 0.9999, 0.01;
	// end inline asm
	// begin inline asm
	fma.rn.f32    %f1426, %f1426, 0.9999, 0.01;
	// end inline asm
	// begin inline asm
	fma.rn.f32    %f1428, %f1428, 0.9999, 0.01;
	// end inline asm
	// begin inline asm
	fma.rn.f64    %fd2955, %fd2955, 0.9999, 0.01;
	// end inline asm
	// begin inline asm
	fma.rn.f32    %f1426, %f1426, 0.9999, 0.01;
	// end inline asm
	// begin inline asm
	fma.rn.f32    %f1428, %f1428, 0.9999, 0.01;
	// end inline asm
	// begin inline asm
	fma.rn.f64    %fd2956, %fd2956, 0.9999, 0.01;
	// end inline asm
	// begin inline asm
	fma.rn.f32    %f1426, %f1426, 0.9999, 0.01;
	// end inline asm
	// begin inline asm
	fma.rn.f32    %f1428, %f1428, 0.9999, 0.01;
	// end inline asm
	// begin inline asm
	fma.rn.f64    %fd2955, %fd2955, 0.9999, 0.01;
	// end inline asm
	// begin inline asm
	fma.rn.f32    %f1426, %f1426, 0.9999, 0.01;
	// end inline asm
	// begin inline asm
	fma.rn.f32    %f1428, %f1428, 0.9999, 0.01;
	// end inline asm
	// begin inline asm
	fma.rn.f64    %fd2956, %fd2956, 0.9999, 0.01;
	// end inline asm
	// begin inline asm
	fma.rn.f32    %f1426, %f1426, 0.9999, 0.01;
	// end inline asm
	// begin inline asm
	fma.rn.f32    %f1428, %f1428, 0.9999, 0.01;
	// end inline asm
	// begin inline asm
	fma.rn.f64    %fd2955, %fd2955, 0.9999, 0.01;
	// end inline asm
	// begin inline asm
	fma.rn.f32    %f1426, %f1426, 0.9999, 0.01;
	// end inline asm
	// begin inline asm
	fma.rn.f32    %f1428, %f1428, 0.9999, 0.01;
	// end inline asm
	// begin inline asm
	fma.rn.f64    %fd2956, %fd2956, 0.9999, 0.01;
	// end inline asm
	// begin inline asm
	fma.rn.f32    %f1426, %f1426, 0.9999, 0.01;
	// end inline asm
	// begin inline asm
	fma.rn.f32    %f1428, %f1428, 0.9999, 0.01;
	// end inline asm
	// begin inline asm
	fma.rn.f64    %fd2955, %fd2955, 0.9999, 0.01;
	// end inline asm
	// begin inline asm
	fma.rn.f32    %f1426, %f1426, 0.9999, 0.01;
	// end inline asm
	// begin inline asm
	fma.rn.f32    %f1428, %f1428, 0.9999, 0.01;
	// end inline asm
	// begin inline asm
	fma.rn.f64    %fd2956, %fd2956, 0.9999, 0.01;
	// end inline asm
	// begin inline asm
	fma.rn.f32    %f1426, %f1426, 0.9999, 0.01;
	// end inline asm
	// begin inline asm
	fma.rn.f32    %f1428, %f1428, 0.9999, 0.01;
	// end inline asm
	// begin inline asm
	fma.rn.f64    %fd2955, %fd2955, 0.9999, 0.01;
	// end inline asm
	// begin inline asm
	fma.rn.f32    %f1426, %f1426, 0.9999, 0.01;
	// end inline asm
	// begin inline asm
	fma.rn.f32    %f1428, %f1428, 0.9999, 0.01;
	// end inline asm
	// begin inline asm
	fma.rn.f64    %fd2956, %fd2956, 0.9999, 0.01;
	// end inline asm
	// begin inline asm
	fma.rn.f32    %f1426, %f1426, 0.9999, 0.01;
	// end inline asm
	// begin inline asm
	fma.rn.f32    %f1428, %f1428, 0.9999, 0.01;
	// end inline asm
	// begin inline asm
	fma.rn.f64    %fd2955, %fd2955, 0.9999, 0.01;
	// end inline asm
	// begin inline asm
	fma.rn.f32    %f1426, %f1426, 0.9999, 0.01;
	// end inline asm
	// begin inline asm
	fma.rn.f32    %f1428, %f1428, 0.9999, 0.01;
	// end inline asm
	// begin inline asm
	fma.rn.f64    %fd2956, %fd2956, 0.9999, 0.01;
	// end inline asm
	// begin inline asm
	fma.rn.f32    %f1426, %f1426, 0.9999, 0.01;
	// end inline asm
	// begin inline asm
	fma.rn.f32    %f1428, %f1428, 0.9999, 0.01;
	// end inline asm
	// begin inline asm
	fma.rn.f64    %fd2955, %fd2955, 0.9999, 0.01;
	// end inline asm
	// begin inline asm
	fma.rn.f32    %f1426, %f1426, 0.9999, 0.01;
	// end inline asm
	// begin inline asm
	fma.rn.f32    %f1428, %f1428, 0.9999, 0.01;
	// end inline asm
	// begin inline asm
	fma.rn.f64    %fd2956, %fd2956, 0.9999, 0.01;
	// end inline asm
	// begin inline asm
	fma.rn.f32    %f1426, %f1426, 0.9999, 0.01;
	// end inline asm
	// begin inline asm
	fma.rn.f32    %f1428, %f1428, 0.9999, 0.01;
	// end inline asm
	// begin inline asm
	fma.rn.f64    %fd2955, %fd2955, 0.9999, 0.01;
	// end inline asm
	// begin inline asm
	fma.rn.f32    %f1426, %f1426, 0.9999, 0.01;
	// end inline asm
	// begin inline asm
	fma.rn.f32    %f1428, %f1428, 0.9999, 0.01;
	// end inline asm
	// begin inline asm
	fma.rn.f64    %fd2956, %fd2956, 0.9999, 0.01;
	// end inline asm
	// begin inline asm
	fma.rn.f32    %f1426, %f1426, 0.9999, 0.01;
	// end inline asm
	// begin inline asm
	fma.rn.f32    %f1428, %f1428, 0.9999, 0.01;
	// end inline asm
	// begin inline asm
	fma.rn.f64    %fd2955, %fd2955, 0.9999, 0.01;
	// end inline asm
	// begin inline asm
	fma.rn.f32    %f1426, %f1426, 0.9999, 0.01;
	// end inline asm
	// begin inline asm
	fma.rn.f32    %f1428, %f1428, 0.9999, 0.01;
	// end inline asm
	// begin inline asm
	fma.rn.f64    %fd2956, %fd2956, 0.9999, 0.01;
	// end inline asm
	// begin inline asm
	fma.rn.f32    %f1426, %f1426, 0.9999, 0.01;
	// end inline asm
	// begin inline asm
	fma.rn.f32    %f1428, %f1428, 0.9999, 0.01;
	// end inline asm
	// begin inline asm
	fma.rn.f64    %fd2955, %fd2955, 0.9999, 0.01;
	// end inline asm
	// begin inline asm
	fma.rn.f32    %f1426, %f1426, 0.9999, 0.01;
	// end inline asm
	// begin inline asm
	fma.rn.f32    %f1428, %f1428, 0.9999, 0.01;
	// end inline asm
	// begin inline asm
	fma.rn.f64    %fd2956, %fd2956, 0.9999, 0.01;
	// end inline asm
	// begin inline asm
	fma.rn.f32    %f1426, %f1426, 0.9999, 0.01;
	// end inline asm
	// begin inline asm
	fma.rn.f32    %f1428, %f1428, 0.9999, 0.01;
	// end inline asm
	// begin inline asm
	fma.rn.f64    %fd2955, %fd2955, 0.9999, 0.01;
	// end inline asm
	// begin inline asm
	fma.rn.f32    %f1426, %f1426, 0.9999, 0.01;
	// end inline asm
	// begin inline asm
	fma.rn.f32    %f1428, %f1428, 0.9999, 0.01;
	// end inline asm
	// begin inline asm
	fma.rn.f64    %fd2956, %fd2956, 0.9999, 0.01;
	// end inline asm
	// begin inline asm
	fma.rn.f32    %f1426, %f1426, 0.9999, 0.01;
	// end inline asm
	// begin inline asm
	fma.rn.f32    %f1428, %f1428, 0.9999, 0.01;
	// end inline asm
	mov.f64 	%fd1431, %fd2955;
	// begin inline asm
	fma.rn.f64    %fd1431, %fd1431, 0.9999, 0.01;
	// end inline asm
	// begin inline asm
	fma.rn.f32    %f1426, %f1426, 0.9999, 0.01;
	// end inline asm
	// begin inline asm
	fma.rn.f32    %f1428, %f1428, 0.9999, 0.01;
	// end inline asm
	mov.f64 	%fd1433, %fd2956;
	// begin inline asm
	fma.rn.f64    %fd1433, %fd1433, 0.9999, 0.01;
	// end inline asm
	// begin inline asm
	fma.rn.f32    %f1426, %f1426, 0.9999, 0.01;
	// end inline asm
	// begin inline asm
	fma.rn.f32    %f1428, %f1428, 0.9999, 0.01;
	// end inline asm
	// begin inline asm
	fma.rn.f64    %fd1431, %fd1431, 0.9999, 0.01;
	// end inline asm
	mov.f32 	%f2846, %f1426;
	// begin inline asm
	fma.rn.f32    %f2846, %f2846, 0.9999, 0.01;
	// end inline asm
	mov.f32 	%f2848, %f1428;
	// begin inline asm
	fma.rn.f32    %f2848, %f2848, 0.9999, 0.01;
	// end inline asm
	// begin inline asm
	fma.rn.f64    %fd1433, %fd1433, 0.9999, 0.01;
	// end inline asm
	// begin inline asm
	fma.rn.f32    %f2846, %f2846, 0.9999, 0.01;
	// end inline asm
	// begin inline asm
	fma.rn.f32    %f2848, %f2848, 0.9999, 0.01;
	// end inline asm
	// begin inline asm
	fma.rn.f64    %fd1431, %fd1431, 0.9999, 0.01;
	// end inline asm
	// begin inline asm
	fma.rn.f32    %f2846, %f2846, 0.9999, 0.01;
	// end inline asm
	// begin inline asm
	fma.rn.f32    %f2848, %f2848, 0.9999, 0.01;
	// end inline asm
	// begin inline asm
	fma.rn.f64    %fd1433, %fd1433, 0.9999, 0.01;
	// end inline asm
	// begin inline asm
	fma.rn.f32    %f2846, %f2846, 0.9999, 0.01;
	// end inline asm
	// begin inline asm
	fma.rn.f32    %f2848, %f2848, 0.9999, 0.01;
	// end inline asm
	// begin inline asm
	fma.rn.f64    %fd1431, %fd1431, 0.9999, 0.01;
	// end inline asm
	// begin inline asm
	fma.rn.f32    %f2846, %f2846, 0.9999, 0.01;
	// end inline asm
	// begin inline asm
	fma.rn.f32    %f2848, %f2848, 0.9999, 0.01;
	// end inline asm
	// begin inline asm
	fma.rn.f64    %fd1433, %fd1433, 0.9999, 0.01;
	// end inline asm
	// begin inline asm
	fma.rn.f32    %f2846, %f2846, 0.9999, 0.01;
	// end inline asm
	// begin inline asm
	fma.rn.f32    %f2848, %f2848, 0.9999, 0.01;
	// end inline asm
	// begin inline asm
	fma.rn.f64    %fd1431, %fd1431, 0.9999, 0.01;
	// end inline asm
	// begin inline asm
	fma.rn.f32    %f2846, %f2846, 0.9999, 0.01;
	// end inline asm
	// begin inline asm
	fma.rn.f32    %f2848, %f2848, 0.9999, 0.01;
	// end inline asm
	// begin inline asm
	fma.rn.f64    %fd1433, %fd1433, 0.9999, 0.01;
	// end inline asm
	// begin inline asm
	fma.rn.f32    %f2846, %f2846, 0.9999, 0.01;
	// end inline asm
	// begin inline asm
	fma.rn.f32    %f2848, %f2848, 0.9999, 0.01;
	// end inline asm
	// begin inline asm
	fma.rn.f64    %fd1431, %fd1431, 0.9999, 0.01;
	// end inline asm
	// begin inline asm
	fma.rn.f32    %f2846, %f2846, 0.9999, 0.01;
	// end inline asm
	// begin inline asm
	fma.rn.f32    %f2848, %f2848, 0.9999, 0.01;
	// end inline asm
	// begin inline asm
	fma.rn.f64    %fd1433, %fd1433, 0.9999, 0.01;
	// end inline asm
	// begin inline asm
	fma.rn.f32    %f2846, %f2846, 0.9999, 0.01;
	// end inline asm
	// begin inline asm
	fma.rn.f32    %f2848, %f2848, 0.9999, 0.01;
	// end inline asm
	// begin inline asm
	fma.rn.f64    %fd1431, %fd1431, 0.9999, 0.01;
	// end inline asm
	// begin inline asm
	fma.rn.f32    %f2846, %f2846, 0.9999, 0.01;
	// end inline asm
	// begin inline asm
	fma.rn.f32    %f2848, %f2848, 0.9999, 0.01;
	// end inline asm
	// begin inline asm
	fma.rn.f64    %fd1433, %fd1433, 0.9999, 0.01;
	// end inline asm
	// begin inline asm
	fma.rn.f32    %f2846, %f2846, 0.9999, 0.01;
	// end inline asm
	// begin inline asm
	fma.rn.f32    %f2848, %f2848, 0.9999, 0.01;
	// end inline asm
	// begin inline asm
	fma.rn.f64    %fd1431, %fd1431, 0.9999, 0.01;
	// end inline asm
	// begin inline asm
	fma.rn.f32    %f2846, %f2846, 0.9999, 0.01;
	// end inline asm
	// begin inline asm
	fma.rn.f32    %f2848, %f2848, 0.9999, 0.01;
	// end inline asm
	// begin inline asm
	fma.rn.f64    %fd1433, %fd1433, 0.9999, 0.01;
	// end inline asm
	// begin inline asm
	fma.rn.f32    %f2846, %f2846, 0.9999, 0.01;
	// end inline asm
	// begin inline asm
	fma.rn.f32    %f2848, %f2848, 0.9999, 0.01;
	// end inline asm
	// begin inline asm
	fma.rn.f64    %fd1431, %fd1431, 0.9999, 0.01;
	// end inline asm
	// begin inline asm
	fma.rn.f32    %f2846, %f2846, 0.9999, 0.01;
	// end inline asm
	// begin inline asm
	fma.rn.f32    %f2848, %f2848, 0.9999, 0.01;
	// end inline asm
	// begin inline asm
	fma.rn.f64    %fd1433, %fd1433, 0.9999, 0.01;
	// end inline asm
	// begin inline asm
	fma.rn.f32    %f2846, %f2846, 0.9999, 0.01;
	// end inline asm
	// begin inline asm
	fma.rn.f32    %f2848, %f2848, 0.9999, 0.01;
	// end inline asm
	// begin inline asm
	fma.rn.f64    %fd1431, %fd1431, 0.9999, 0.01;
	// end inline asm
	// begin inline asm
	fma.rn.f32    %f2846, %f2846, 0.9999, 0.01;
	// end inline asm
	// begin inline asm
	fma.rn.f32    %f2848, %f2848, 0.9999, 0.01;
	// end inline asm
	// begin inline asm
	fma.rn.f64    %fd1433, %fd1433, 0.9999, 0.01;
	// end inline asm
	// begin inline asm
	fma.rn.f32    %f2846, %f2846, 0.9999, 0.01;
	// end inline asm
	// begin inline asm
	fma.rn.f32    %f2848, %f2848, 0.9999, 0.01;
	// end inline asm
	// begin inline asm
	fma.rn.f64    %fd1431, %fd1431, 0.9999, 0.01;
	// end inline asm
	// begin inline asm
	fma.rn.f32    %f2846, %f2846, 0.9999, 0.01;
	// end inline asm
	// begin inline asm
	fma.rn.f32    %f2848, %f2848, 0.9999, 0.01;
	// end inline asm
	// begin inline asm
	fma.rn.f64    %fd1433, %fd1433, 0.9999, 0.01;
	// end inline asm
	// begin inline asm
	fma.rn.f32    %f2846, %f2846, 0.9999, 0.01;
	// end inline asm
	// begin inline asm
	fma.rn.f32    %f2848, %f2848, 0.9999, 0.01;
	// end inline asm
	// begin inline asm
	fma.rn.f64    %fd1431, %fd1431, 0.9999, 0.01;
	// end inline asm
	// begin inline asm
	fma.rn.f32    %f2846, %f2846, 0.9999, 0.01;
	// end inline asm
	// begin inline asm
	fma.rn.f32    %f2848, %f2848, 0.9999, 0.01;
	// end inline asm
	// begin inline asm
	fma.rn.f64    %fd1433, %fd1433, 0.9999, 0.01;
	// end inline asm
	// begin inline asm
	fma.rn.f32    %f2846, %f2846, 0.9999, 0.01;
	// end inline asm
	// begin inline asm
	fma.rn.f32    %f2848, %f2848, 0.9999, 0.01;
	// end inline asm
	// begin inline asm
	fma.rn.f64    %fd1431, %fd1431, 0.9999, 0.01;
	// end inline asm
	// begin inline asm
	fma.rn.f32    %f2846, %f2846, 0.9999, 0.01;
	// end inline asm
	// begin inline asm
	fma.rn.f32    %f2848, %f2848, 0.9999, 0.01;
	// end inline asm
	// begin inline asm
	fma.rn.f64    %fd1433, %fd1433, 0.9999, 0.01;
	// end inline asm
	// begin inline asm
	fma.rn.f32    %f2846, %f2846, 0.9999, 0.01;
	// end inline asm
	// begin inline asm
	fma.rn.f32    %f2848, %f2848, 0.9999, 0.01;
	// end inline asm
	// begin inline asm
	fma.rn.f64    %fd1431, %fd1431, 0.9999, 0.01;
	// end inline asm
	// begin inline asm
	fma.rn.f32    %f2846, %f2846, 0.9999, 0.01;
	// end inline asm
	// begin inline asm
	fma.rn.f32    %f2848, %f2848, 0.9999, 0.01;
	// end inline asm
	// begin inline asm
	fma.rn.f64    %fd1433, %fd1433, 0.9999, 0.01;
	// end inline asm
	// begin inline asm
	fma.rn.f32    %f2846, %f2846, 0.9999, 0.01;
	// end inline asm
	// begin inline asm
	fma.rn.f32    %f2848, %f2848, 0.9999, 0.01;
	// end inline asm
	// begin inline asm
	fma.rn.f64    %fd1431, %fd1431, 0.9999, 0.01;
	// end inline asm
	// begin inline asm
	fma.rn.f32    %f2846, %f2846, 0.9999, 0.01;
	// end inline asm
	// begin inline asm
	fma.rn.f32    %f2848, %f2848, 0.9999, 0.01;
	// end inline asm
	// begin inline asm
	fma.rn.f64    %fd1433, %fd1433, 0.9999, 0.01;
	// end inline asm
	// begin inline asm
	fma.rn.f32    %f2846, %f2846, 0.9999, 0.01;
	// end inline asm
	// begin inline asm
	fma.rn.f32    %f2848, %f2848, 0.9999, 0.01;
	// end inline asm
	// begin inline asm
	fma.rn.f64    %fd1431, %fd1431, 0.9999, 0.01;
	// end inline asm
	// begin inline asm
	fma.rn.f32    %f2846, %f2846, 0.9999, 0.01;
	// end inline asm
	// begin inline asm
	fma.rn.f32    %f2848, %f2848, 0.9999, 0.01;
	// end inline asm
	// begin inline asm
	fma.rn.f64    %fd1433, %fd1433, 0.9999, 0.01;
	// end inline asm
	// begin inline asm
	fma.rn.f32    %f2846, %f2846, 0.9999, 0.01;
	// end inline asm
	// begin inline asm
	fma.rn.f32    %f2848, %f2848, 0.9999, 0.01;
	// end inline asm
	// begin inline asm
	fma.rn.f64    %fd1431, %fd1431, 0.9999, 0.01;
	// end inline asm
	// begin inline asm
	fma.rn.f32    %f2846, %f2846, 0.9999, 0.01;
	// end inline asm
	// begin inline asm
	fma.rn.f32    %f2848, %f2848, 0.9999, 0.01;
	// end inline asm
	// begin inline asm
	fma.rn.f64    %fd1433, %fd1433, 0.9999, 0.01;
	// end inline asm
	// begin inline asm
	fma.rn.f32    %f2846, %f2846, 0.9999, 0.01;
	// end inline asm
	// begin inline asm
	fma.rn.f32    %f2848, %f2848, 0.9999, 0.01;
	// end inline asm
	// begin inline asm
	fma.rn.f64    %fd1431, %fd1431, 0.9999, 0.01;
	// end inline asm
	// begin inline asm
	fma.rn.f32    %f2846, %f2846, 0.9999, 0.01;
	// end inline asm
	// begin inline asm
	fma.rn.f32    %f2848, %f2848, 0.9999, 0.01;
	// end inline asm
	// begin inline asm
	fma.rn.f64    %fd1433, %fd1433, 0.9999, 0.01;
	// end inline asm
	// begin inline asm
	fma.rn.f32    %f2846, %f2846, 0.9999, 0.01;
	// end inline asm
	// begin inline asm
	fma.rn.f32    %f2848, %f2848, 0.9999, 0.01;
	// end inline asm
	// begin inline asm
	fma.rn.f64    %fd1431, %fd1431, 0.9999, 0.01;
	// end inline asm
	// begin inline asm
	fma.rn.f32    %f2846, %f2846, 0.9999, 0.01;
	// end inline asm
	// begin inline asm
	fma.rn.f32    %f2848, %f2848, 0.9999, 0.01;
	// end inline asm
	// begin inline asm
	fma.rn.f64    %fd1433, %fd1433, 0.9999, 0.01;
	// end inline asm
	// begin inline asm
	fma.rn.f32    %f2846, %f2846, 0.9999, 0.01;
	// end inline asm
	// begin inline asm
	fma.rn.f32    %f2848, %f2848, 0.9999, 0.01;
	// end inline asm
	// begin inline asm
	fma.rn.f64    %fd1431, %fd1431, 0.9999, 0.01;
	// end inline asm
	// begin inline asm
	fma.rn.f32    %f2846, %f2846, 0.9999, 0.01;
	// end inline asm
	// begin inline asm
	fma.rn.f32    %f2848, %f2848, 0.9999, 0.01;
	// end inline asm
	// begin inline asm
	fma.rn.f64    %fd1433, %fd1433, 0.9999, 0.01;
	// end inline asm
	// begin inline asm
	fma.rn.f32    %f2846, %f2846, 0.9999, 0.01;
	// end inline asm
	// begin inline asm
	fma.rn.f32    %f2848, %f2848, 0.9999, 0.01;
	// end inline asm
	// begin inline asm
	fma.rn.f64    %fd1431, %fd1431, 0.9999, 0.01;
	// end inline asm
	// begin inline asm
	fma.rn.f32    %f2846, %f2846, 0.9999, 0.01;
	// end inline asm
	// begin inline asm
	fma.rn.f32    %f2848, %f2848, 0.9999, 0.01;
	// end inline asm
	// begin inline asm
	fma.rn.f64    %fd1433, %fd1433, 0.9999, 0.01;
	// end inline asm
	// begin inline asm
	fma.rn.f32    %f2846, %f2846, 0.9999, 0.01;
	// end inline asm
	// begin inline asm
	fma.rn.f32    %f2848, %f2848, 0.9999, 0.01;
	// end inline asm
	// begin inline asm
	fma.rn.f64    %fd1431, %fd1431, 0.9999, 0.01;
	// end inline asm
	// begin inline asm
	fma.rn.f32    %f2846, %f2846, 0.9999, 0.01;
	// end inline asm
	// begin inline asm
	fma.rn.f32    %f2848, %f2848, 0.9999, 0.01;
	// end inline asm
	// begin inline asm
	fma.rn.f64    %fd1433, %fd1433, 0.9999, 0.01;
	// end inline asm
	// begin inline asm
	fma.rn.f32    %f2846, %f2846, 0.9999, 0.01;
	// end inline asm
	// begin inline asm
	fma.rn.f32    %f2848, %f2848, 0.9999, 0.01;
	// end inline asm
	// begin inline asm
	fma.rn.f64    %fd1431, %fd1431, 0.9999, 0.01;
	// end inline asm
	// begin inline asm
	fma.rn.f32    %f2846, %f2846, 0.9999, 0.01;
	// end inline asm
	// begin inline asm
	fma.rn.f32    %f2848, %f2848, 0.9999, 0.01;
	// end inline asm
	// begin inline asm
	fma.rn.f64    %fd1433, %fd1433, 0.9999, 0.01;
	// end inline asm
	// begin inline asm
	fma.rn.f32    %f2846, %f2846, 0.9999, 0.01;
	// end inline asm
	// begin inline asm
	fma.rn.f32    %f2848, %f2848, 0.9999, 0.01;
	// end inline asm
	// begin inline asm
	fma.rn.f64    %fd1431, %fd1431, 0.9999, 0.01;
	// end inline asm
	// begin inline asm
	fma.rn.f32    %f2846, %f2846, 0.9999, 0.01;
	// end inline asm
	// begin inline asm
	fma.rn.f32    %f2848, %f2848, 0.9999, 0.01;
	// end inline asm
	// begin inline asm
	fma.rn.f64    %fd1433, %fd1433, 0.9999, 0.01;
	// end inline asm
	// begin inline asm
	fma.rn.f32    %f2846, %f2846, 0.9999, 0.01;
	// end inline asm
	// begin inline asm
	fma.rn.f32    %f2848, %f2848, 0.9999, 0.01;
	// end inline asm
	// begin inline asm
	fma.rn.f64    %fd1431, %fd1431, 0.9999, 0.01;
	// end inline asm
	// begin inline asm
	fma.rn.f32    %f2846, %f2846, 0.9999, 0.01;
	// end inline asm
	// begin inline asm
	fma.rn.f32    %f2848, %f2848, 0.9999, 0.01;
	// end inline asm
	// begin inline asm
	fma.rn.f64    %fd1433, %fd1433, 0.9999, 0.01;
	// end inline asm
	// begin inline asm
	fma.rn.f32    %f2846, %f2846, 0.9999, 0.01;
	// end inline asm
	// begin inline asm
	fma.rn.f32    %f2848, %f2848, 0.9999, 0.01;
	// end inline asm
	// begin inline asm
	fma.rn.f64    %fd1431, %fd1431, 0.9999, 0.01;
	// end inline asm
	// begin inline asm
	fma.rn.f32    %f2846, %f2846, 0.9999, 0.01;
	// end inline asm
	// begin inline asm
	fma.rn.f32    %f2848, %f2848, 0.9999, 0.01;
	// end inline asm
	// begin inline asm
	fma.rn.f64    %fd1433, %fd1433, 0.9999, 0.01;
	// end inline asm
	// begin inline asm
	fma.rn.f32    %f2846, %f2846, 0.9999, 0.01;
	// end inline asm
	// begin inline asm
	fma.rn.f32    %f2848, %f2848, 0.9999, 0.01;
	// end inline asm
	// begin inline asm
	fma.rn.f64    %fd1431, %fd1431, 0.9999, 0.01;
	// end inline asm
	// begin inline asm
	fma.rn.f32    %f2846, %f2846, 0.9999, 0.01;
	// end inline asm
	// begin inline asm
	fma.rn.f32    %f2848, %f2848, 0.9999, 0.01;
	// end inline asm
	// begin inline asm
	fma.rn.f64    %fd1433, %fd1433, 0.9999, 0.01;
	// end inline asm
	// begin inline asm
	fma.rn.f32    %f2846, %f2846, 0.9999, 0.01;
	// end inline asm
	// begin inline asm
	fma.rn.f32    %f2848, %f2848, 0.9999, 0.01;
	// end inline asm
	// begin inline asm
	fma.rn.f64    %fd1431, %fd1431, 0.9999, 0.01;
	// end inline asm
	// begin inline asm
	fma.rn.f32    %f2846, %f2846, 0.9999, 0.01;
	// end inline asm
	// begin inline asm
	fma.rn.f32    %f2848, %f2848, 0.9999, 0.01;
	// end inline asm
	// begin inline asm
	fma.rn.f64    %fd1433, %fd1433, 0.9999, 0.01;
	// end inline asm
	// begin inline asm
	fma.rn.f32    %f2846, %f2846, 0.9999, 0.01;
	// end inline asm
	// begin inline asm
	fma.rn.f32    %f2848, %f2848, 0.9999, 0.01;
	// end inline asm
	// begin inline asm
	fma.rn.f64    %fd1431, %fd1431, 0.9999, 0.01;
	// end inline asm
	// begin inline asm
	fma.rn.f32    %f2846, %f2846, 0.9999, 0.01;
	// end inline asm
	// begin inline asm
	fma.rn.f32    %f2848, %f2848, 0.9999, 0.01;
	// end inline asm
	// begin inline asm
	fma.rn.f64    %fd1433, %fd1433, 0.9999, 0.01;
	// end inline asm
	// begin inline asm
	fma.rn.f32    %f2846, %f2846, 0.9999, 0.01;
	// end inline asm
	// begin inline asm
	fma.rn.f32    %f2848, %f2848, 0.9999, 0.01;
	// end inline asm
	// begin inline asm
	fma.rn.f64    %fd1431, %fd1431, 0.9999, 0.01;
	// end inline asm
	// begin inline asm
	fma.rn.f32    %f2846, %f2846, 0.9999, 0.01;
	// end inline asm
	// begin inline asm
	fma.rn.f32    %f2848, %f2848, 0.9999, 0.01;
	// end inline asm
	// begin inline asm
	fma.rn.f64    %fd1433, %fd1433, 0.9999, 0.01;
	// end inline asm
	// begin inline asm
	fma.rn.f32    %f2846, %f2846, 0.9999, 0.01;
	// end inline asm
	// begin inline asm
	fma.rn.f32    %f2848, %f2848, 0.9999, 0.01;
	// end inline asm
	// begin inline asm
	fma.rn.f64    %fd1431, %fd1431, 0.9999, 0.01;
	// end inline asm
	// begin inline asm
	fma.rn.f32    %f2846, %f2846, 0.9999, 0.01;
	// end inline asm
	// begin inline asm
	fma.rn.f32    %f2848, %f2848, 0.9999, 0.01;
	// end inline asm
	// begin inline asm
	fma.rn.f64    %fd1433, %fd1433, 0.9999, 0.01;
	// end inline asm
	// begin inline asm
	fma.rn.f32    %f2846, %f2846, 0.9999, 0.01;
	// end inline asm
	// begin inline asm
	fma.rn.f32    %f2848, %f2848, 0.9999, 0.01;
	// end inline asm
	// begin inline asm
	fma.rn.f64    %fd1431, %fd1431, 0.9999, 0.01;
	// end inline asm
	// begin inline asm
	fma.rn.f32    %f2846, %f2846, 0.9999, 0.01;
	// end inline asm
	// begin inline asm
	fma.rn.f32    %f2848, %f2848, 0.9999, 0.01;
	// end inline asm
	// begin inline asm
	fma.rn.f64    %fd1433, %fd1433, 0.9999, 0.01;
	// end inline asm
	// begin inline asm
	fma.rn.f32    %f2846, %f2846, 0.9999, 0.01;
	// end inline asm
	// begin inline asm
	fma.rn.f32    %f2848, %f2848, 0.9999, 0.01;
	// end inline asm
	// begin inline asm
	fma.rn.f64    %fd1431, %fd1431, 0.9999, 0.01;
	// end inline asm
	// begin inline asm
	fma.rn.f32    %f2846, %f2846, 0.9999, 0.01;
	// end inline asm
	// begin inline asm
	fma.rn.f32    %f2848, %f2848, 0.9999, 0.01;
	// end inline asm
	// begin inline asm
	fma.rn.f64    %fd1433, %fd1433, 0.9999, 0.01;
	// end inline asm
	// begin inline asm
	fma.rn.f32    %f2846, %f2846, 0.9999, 0.01;
	// end inline asm
	// begin inline asm
	fma.rn.f32    %f2848, %f2848, 0.9999, 0.01;
	// end inline asm
	// begin inline asm
	fma.rn.f64    %fd1431, %fd1431, 0.9999, 0.01;
	// end inline asm
	// begin inline asm
	fma.rn.f32    %f2846, %f2846, 0.9999, 0.01;
	// end inline asm
	// begin inline asm
	fma.rn.f32    %f2848, %f2848, 0.9999, 0.01;
	// end inline asm
	// begin inline asm
	fma.rn.f64    %fd1433, %fd1433, 0.9999, 0.01;
	// end inline asm
	// begin inline asm
	fma.rn.f32    %f2846, %f2846, 0.9999, 0.01;
	// end inline asm
	// begin inline asm
	fma.rn.f32    %f2848, %f2848, 0.9999, 0.01;
	// end inline asm
	// begin inline asm
	fma.rn.f64    %fd1431, %fd1431, 0.9999, 0.01;
	// end inline asm
	// begin inline asm
	fma.rn.f32    %f2846, %f2846, 0.9999, 0.01;
	// end inline asm
	// begin inline asm
	fma.rn.f32    %f2848, %f2848, 0.9999, 0.01;
	// end inline asm
	// begin inline asm
	fma.rn.f64    %fd1433, %fd1433, 0.9999, 0.01;
	// end inline asm
	// begin inline asm
	fma.rn.f32    %f2846, %f2846, 0.9999, 0.01;
	// end inline asm
	// begin inline asm
	fma.rn.f32    %f2848, %f2848, 0.9999, 0.01;
	// end inline asm
	// begin inline asm
	fma.rn.f64    %fd1431, %fd1431, 0.9999, 0.01;
	// end inline asm
	// begin inline asm
	fma.rn.f32    %f2846, %f2846, 0.9999, 0.01;
	// end inline asm
	// begin inline asm
	fma.rn.f32    %f2848, %f2848, 0.9999, 0.01;
	// end inline asm
	// begin inline asm
	fma.rn.f64    %fd1433, %fd1433, 0.9999, 0.01;
	// end inline asm
	// begin inline asm
	fma.rn.f32    %f2846, %f2846, 0.9999, 0.01;
	// end inline asm
	// begin inline asm
	fma.rn.f32    %f2848, %f2848, 0.9999, 0.01;
	// end inline asm
	// begin inline asm
	fma.rn.f64    %fd1431, %fd1431, 0.9999, 0.01;
	// end inline asm
	// begin inline asm
	fma.rn.f32    %f2846, %f2846, 0.9999, 0.01;
	// end inline asm
	// begin inline asm
	fma.rn.f32    %f2848, %f2848, 0.9999, 0.01;
	// end inline asm
	// begin inline asm
	fma.rn.f64    %fd1433, %fd1433, 0.9999, 0.01;
	// end inline asm
	// begin inline asm
	fma.rn.f32    %f2846, %f2846, 0.9999, 0.01;
	// end inline asm
	// begin inline asm
	fma.rn.f32    %f2848, %f2848, 0.9999, 0.01;
	// end inline asm
	// begin inline asm
	fma.rn.f64    %fd1431, %fd1431, 0.9999, 0.01;
	// end inline asm
	// begin inline asm
	fma.rn.f32    %f2846, %f2846, 0.9999, 0.01;
	// end inline asm
	// begin inline asm
	fma.rn.f32    %f2848, %f2848, 0.9999, 0.01;
	// end inline asm
	// begin inline asm
	fma.rn.f64    %fd1433, %fd1433, 0.9999, 0.01;
	// end inline asm
	// begin inline asm
	fma.rn.f32    %f2846, %f2846, 0.9999, 0.01;
	// end inline asm
	// begin inline asm
	fma.rn.f32    %f2848, %f2848, 0.9999, 0.01;
	// end inline asm
	// begin inline asm
	fma.rn.f64    %fd1431, %fd1431, 0.9999, 0.01;
	// end inline asm
	// begin inline asm
	fma.rn.f32    %f2846, %f2846, 0.9999, 0.01;
	// end inline asm
	// begin inline asm
	fma.rn.f32    %f2848, %f2848, 0.9999, 0.01;
	// end inline asm
	// begin inline asm
	fma.rn.f64    %fd1433, %fd1433, 0.9999, 0.01;
	// end inline asm
	// begin inline asm
	fma.rn.f32    %f2846, %f2846, 0.9999, 0.01;
	// end inline asm
	// begin inline asm
	fma.rn.f32    %f2848, %f2848, 0.9999, 0.01;
	// end inline asm
	// begin inline asm
	fma.rn.f64    %fd1431, %fd1431, 0.9999, 0.01;
	// end inline asm
	// begin inline asm
	fma.rn.f32    %f2846, %f2846, 0.9999, 0.01;
	// end inline asm
	// begin inline asm
	fma.rn.f32    %f2848, %f2848, 0.9999, 0.01;
	// end inline asm
	// begin inline asm
	fma.rn.f64    %fd1433, %fd1433, 0.9999, 0.01;
	// end inline asm
	// begin inline asm
	fma.rn.f32    %f2846, %f2846, 0.9999, 0.01;
	// end inline asm
	// begin inline asm
	fma.rn.f32    %f2848, %f2848, 0.9999, 0.01;
	// end inline asm
	// begin inline asm
	fma.rn.f64    %fd1431, %fd1431, 0.9999, 0.01;
	// end inline asm
	// begin inline asm
	fma.rn.f32    %f2846, %f2846, 0.9999, 0.01;
	// end inline asm
	// begin inline asm
	fma.rn.f32    %f2848, %f2848, 0.9999, 0.01;
	// end inline asm
	// begin inline asm
	fma.rn.f64    %fd1433, %fd1433, 0.9999, 0.01;
	// end inline asm
	// begin inline asm
	fma.rn.f32    %f2846, %f2846, 0.9999, 0.01;
	// end inline asm
	// begin inline asm
	fma.rn.f32    %f2848, %f2848, 0.9999, 0.01;
	// end inline asm
	// begin inline asm
	fma.rn.f64    %fd1431, %fd1431, 0.9999, 0.01;
	// end inline asm
	// begin inline asm
	fma.rn.f32    %f2846, %f2846, 0.9999, 0.01;
	// end inline asm
	// begin inline asm
	fma.rn.f32    %f2848, %f2848, 0.9999, 0.01;
	// end inline asm
	// begin inline asm
	fma.rn.f64    %fd1433, %fd1433, 0.9999, 0.01;
	// end inline asm
	// begin inline asm
	fma.rn.f32    %f2846, %f2846, 0.9999, 0.01;
	// end inline asm
	// begin inline asm
	fma.rn.f32    %f2848, %f2848, 0.9999, 0.01;
	// end inline asm
	// begin inline asm
	fma.rn.f64    %fd1431, %fd1431, 0.9999, 0.01;
	// end inline asm
	// begin inline asm
	fma.rn.f32    %f2846, %f2846, 0.9999, 0.01;
	// end inline asm
	// begin inline asm
	fma.rn.f32    %f2848, %f2848, 0.9999, 0.01;
	// end inline asm
	// begin inline asm
	fma.rn.f64    %fd1433, %fd1433, 0.9999, 0.01;
	// end inline asm
	// begin inline asm
	fma.rn.f32    %f2846, %f2846, 0.9999, 0.01;
	// end inline asm
	// begin inline asm
	fma.rn.f32    %f2848, %f2848, 0.9999, 0.01;
	// end inline asm
	// begin inline asm
	fma.rn.f64    %fd1431, %fd1431, 0.9999, 0.01;
	// end inline asm
	// begin inline asm
	fma.rn.f32    %f2846, %f2846, 0.9999, 0.01;
	// end inline asm
	// begin inline asm
	fma.rn.f32    %f2848, %f2848, 0.9999, 0.01;
	// end inline asm
	// begin inline asm
	fma.rn.f64    %fd1433, %fd1433, 0.9999, 0.01;
	// end inline asm
	// begin inline asm
	fma.rn.f32    %f2846, %f2846, 0.9999, 0.01;
	// end inline asm
	// begin inline asm
	fma.rn.f32    %f2848, %f2848, 0.9999, 0.01;
	// end inline asm
	// begin inline asm
	fma.rn.f64    %fd1431, %fd1431, 0.9999, 0.01;
	// end inline asm
	// begin inline asm
	fma.rn.f32    %f2846, %f2846, 0.9999, 0.01;
	// end inline asm
	// begin inline asm
	fma.rn.f32    %f2848, %f2848, 0.9999, 0.01;
	// end inline asm
	// begin inline asm
	fma.rn.f64    %fd1433, %fd1433, 0.9999, 0.01;
	// end inline asm
	// begin inline asm
	fma.rn.f32    %f2846, %f2846, 0.9999, 0.01;
	// end inline asm
	// begin inline asm
	fma.rn.f32    %f2848, %f2848, 0.9999, 0.01;
	// end inline asm
	// begin inline asm
	fma.rn.f64    %fd1431, %fd1431, 0.9999, 0.01;
	// end inline asm
	// begin inline asm
	fma.rn.f32    %f2846, %f2846, 0.9999, 0.01;
	// end inline asm
	// begin inline asm
	fma.rn.f32    %f2848, %f2848, 0.9999, 0.01;
	// end inline asm
	// begin inline asm
	fma.rn.f64    %fd1433, %fd1433, 0.9999, 0.01;
	// end inline asm
	// begin inline asm
	fma.rn.f32    %f2846, %f2846, 0.9999, 0.01;
	// end inline asm
	// begin inline asm
	fma.rn.f32    %f2848, %f2848, 0.9999, 0.01;
	// end inline asm
	// begin inline asm
	fma.rn.f64    %fd1431, %fd1431, 0.9999, 0.01;
	// end inline asm
	// begin inline asm
	fma.rn.f32    %f2846, %f2846, 0.9999, 0.01;
	// end inline asm
	// begin inline asm
	fma.rn.f32    %f2848, %f2848, 0.9999, 0.01;
	// end inline asm
	// begin inline asm
	fma.rn.f64    %fd1433, %fd1433, 0.9999, 0.01;
	// end inline asm
	// begin inline asm
	fma.rn.f32    %f2846, %f2846, 0.9999, 0.01;
	// end inline asm
	// begin inline asm
	fma.rn.f32    %f2848, %f2848, 0.9999, 0.01;
	// end inline asm
	// begin inline asm
	fma.rn.f64    %fd1431, %fd1431, 0.9999, 0.01;
	// end inline asm
	// begin inline asm
	fma.rn.f32    %f2846, %f2846, 0.9999, 0.01;
	// end inline asm
	// begin inline asm
	fma.rn.f32    %f2848, %f2848, 0.9999, 0.01;
	// end inline asm
	// begin inline asm
	fma.rn.f64    %fd1433, %fd1433, 0.9999, 0.01;
	// end inline asm
	// begin inline asm
	fma.rn.f32    %f2846, %f2846, 0.9999, 0.01;
	// end inline asm
	// begin inline asm
	fma.rn.f32    %f2848, %f2848, 0.9999, 0.01;
	// end inline asm
	// begin inline asm
	fma.rn.f64    %fd1431, %fd1431, 0.9999, 0.01;
	// end inline asm
	// begin inline asm
	fma.rn.f32    %f2846, %f2846, 0.9999, 0.01;
	// end inline asm
	// begin inline asm
	fma.rn.f32    %f2848, %f2848, 0.9999, 0.01;
	// end inline asm
	// begin inline asm
	fma.rn.f64    %fd1433, %fd1433, 0.9999, 0.01;
	// end inline asm
	// begin inline asm
	fma.rn.f32    %f2846, %f2846, 0.9999, 0.01;
	// end inline asm
	// begin inline asm
	fma.rn.f32    %f2848, %f2848, 0.9999, 0.01;
	// end inline asm
	// begin inline asm
	fma.rn.f64    %fd1431, %fd1431, 0.9999, 0.01;
	// end inline asm
	// begin inline asm
	fma.rn.f32    %f2846, %f2846, 0.9999, 0.01;
	// end inline asm
	// begin inline asm
	fma.rn.f32    %f2848, %f2848, 0.9999, 0.01;
	// end inline asm
	// begin inline asm
	fma.rn.f64    %fd1433, %fd1433, 0.9999, 0.01;
	// end inline asm
	// begin inline asm
	fma.rn.f32    %f2846, %f2846, 0.9999, 0.01;
	// end inline asm
	// begin inline asm
	fma.rn.f32    %f2848, %f2848, 0.9999, 0.01;
	// end inline asm
	// begin inline asm
	fma.rn.f64    %fd1431, %fd1431, 0.9999, 0.01;
	// end inline asm
	// begin inline asm
	fma.rn.f32    %f2846, %f2846, 0.9999, 0.01;
	// end inline asm
	// begin inline asm
	fma.rn.f32    %f2848, %f2848, 0.9999, 0.01;
	// end inline asm
	// begin inline asm
	fma.rn.f64    %fd1433, %fd1433, 0.9999, 0.01;
	// end inline asm
	// begin inline asm
	fma.rn.f32    %f2846, %f2846, 0.9999, 0.01;
	// end inline asm
	// begin inline asm
	fma.rn.f32    %f2848, %f2848, 0.9999, 0.01;
	// end inline asm
	// begin inline asm
	fma.rn.f64    %fd1431, %fd1431, 0.9999, 0.01;
	// end inline asm
	// begin inline asm
	fma.rn.f32    %f2846, %f2846, 0.9999, 0.01;
	// end inline asm
	// begin inline asm
	fma.rn.f32    %f2848, %f2848, 0.9999, 0.01;
	// end inline asm
	// begin inline asm
	fma.rn.f64    %fd1433, %fd1433, 0.9999, 0.01;
	// end inline asm
	// begin inline asm
	fma.rn.f32    %f2846, %f2846, 0.9999, 0.01;
	// end inline asm
	// begin inline asm
	fma.rn.f32    %f2848, %f2848, 0.9999, 0.01;
	// end inline asm
	// begin inline asm
	fma.rn.f64    %fd1431, %fd1431, 0.9999, 0.01;
	// end inline asm
	// begin inline asm
	fma.rn.f32    %f2846, %f2846, 0.9999, 0.01;
	// end inline asm
	// begin inline asm
	fma.rn.f32    %f2848, %f2848, 0.9999, 0.01;
	// end inline asm
	// begin inline asm
	fma.rn.f64    %fd1433, %fd1433, 0.9999, 0.01;
	// end inline asm
	// begin inline asm
	fma.rn.f32    %f2846, %f2846, 0.9999, 0.01;
	// end inline asm
	// begin inline asm
	fma.rn.f32    %f2848, %f2848, 0.9999, 0.01;
	// end inline asm
	// begin inline asm
	fma.rn.f64    %fd1431, %fd1431, 0.9999, 0.01;
	// end inline asm
	// begin inline asm
	fma.rn.f32    %f2846, %f2846, 0.9999, 0.01;
	// end inline asm
	// begin inline asm
	fma.rn.f32    %f2848, %f2848, 0.9999, 0.01;
	// end inline asm
	// begin inline asm
	fma.rn.f64    %fd1433, %fd1433, 0.9999, 0.01;
	// end inline asm
	// begin inline asm
	fma.rn.f32    %f2846, %f2846, 0.9999, 0.01;
	// end inline asm
	// begin inline asm
	fma.rn.f32    %f2848, %f2848, 0.9999, 0.01;
	// end inline asm
	// begin inline asm
	fma.rn.f64    %fd1431, %fd1431, 0.9999, 0.01;
	// end inline asm
	// begin inline asm
	fma.rn.f32    %f2846, %f2846, 0.9999, 0.01;
	// end inline asm
	// begin inline asm
	fma.rn.f32    %f2848, %f2848, 0.9999, 0.01;
	// end inline asm
	// begin inline asm
	fma.rn.f64    %fd1433, %fd1433, 0.9999, 0.01;
	// end inline asm
	// begin inline asm
	fma.rn.f32    %f2846, %f2846, 0.9999, 0.01;
	// end inline asm
	// begin inline asm
	fma.rn.f32    %f2848, %f2848, 0.9999, 0.01;
	// end inline asm
	// begin inline asm
	fma.rn.f64    %fd1431, %fd1431, 0.9999, 0.01;
	// end inline asm
	// begin inline asm
	fma.rn.f32    %f2846, %f2846, 0.9999, 0.01;
	// end inline asm
	// begin inline asm
	fma.rn.f32    %f2848, %f2848, 0.9999, 0.01;
	// end inline asm
	// begin inline asm
	fma.rn.f64    %fd1433, %fd1433, 0.9999, 0.01;
	// end inline asm
	// begin inline asm
	fma.rn.f32    %f2846, %f2846, 0.9999, 0.01;
	// end inline asm
	// begin inline asm
	fma.rn.f32    %f2848, %f2848, 0.9999, 0.01;
	// end inline asm
	// begin inline asm
	fma.rn.f64    %fd1431, %fd1431, 0.9999, 0.01;
	// end inline asm
	// begin inline asm
	fma.rn.f32    %f2846, %f2846, 0.9999, 0.01;
	// end inline asm
	// begin inline asm
	fma.rn.f32    %f2848, %f2848, 0.9999, 0.01;
	// end inline asm
	// begin inline asm
	fma.rn.f64    %fd1433, %fd1433, 0.9999, 0.01;
	// end inline asm
	// begin inline asm
	fma.rn.f32    %f2846, %f2846, 0.9999, 0.01;
	// end inline asm
	// begin inline asm
	fma.rn.f32    %f2848, %f2848, 0.9999, 0.01;
	// end inline asm
	// begin inline asm
	fma.rn.f64    %fd1431, %fd1431, 0.9999, 0.01;
	// end inline asm
	// begin inline asm
	fma.rn.f32    %f2846, %f2846, 0.9999, 0.01;
	// end inline asm
	// begin inline asm
	fma.rn.f32    %f2848, %f2848, 0.9999, 0.01;
	// end inline asm
	// begin inline asm
	fma.rn.f64    %fd1433, %fd1433, 0.9999, 0.01;
	// end inline asm
	// begin inline asm
	fma.rn.f32    %f2846, %f2846, 0.9999, 0.01;
	// end inline asm
	// begin inline asm
	fma.rn.f32    %f2848, %f2848, 0.9999, 0.01;
	// end inline asm
	// begin inline asm
	fma.rn.f64    %fd1431, %fd1431, 0.9999, 0.01;
	// end inline asm
	// begin inline asm
	fma.rn.f32    %f2846, %f2846, 0.9999, 0.01;
	// end inline asm
	// begin inline asm
	fma.rn.f32    %f2848, %f2848, 0.9999, 0.01;
	// end inline asm
	// begin inline asm
	fma.rn.f64    %fd1433, %fd1433, 0.9999, 0.01;
	// end inline asm
	// begin inline asm
	fma.rn.f32    %f2846, %f2846, 0.9999, 0.01;
	// end inline asm
	// begin inline asm
	fma.rn.f32    %f2848, %f2848, 0.9999, 0.01;
	// end inline asm
	// begin inline asm
	fma.rn.f64    %fd1431, %fd1431, 0.9999, 0.01;
	// end inline asm
	// begin inline asm
	fma.rn.f32    %f2846, %f2846, 0.9999, 0.01;
	// end inline asm
	// begin inline asm
	fma.rn.f32    %f2848, %f2848, 0.9999, 0.01;
	// end inline asm
	// begin inline asm
	fma.rn.f64    %fd1433, %fd1433, 0.9999, 0.01;
	// end inline asm
	// begin inline asm
	fma.rn.f32    %f2846, %f2846, 0.9999, 0.01;
	// end inline asm
	// begin inline asm
	fma.rn.f32    %f2848, %f2848, 0.9999, 0.01;
	// end inline asm
	// begin inline asm
	fma.rn.f64    %fd1431, %fd1431, 0.9999, 0.01;
	// end inline asm
	// begin inline asm
	fma.rn.f32    %f2846, %f2846, 0.9999, 0.01;
	// end inline asm
	// begin inline asm
	fma.rn.f32    %f2848, %f2848, 0.9999, 0.01;
	// end inline asm
	// begin inline asm
	fma.rn.f64    %fd1433, %fd1433, 0.9999, 0.01;
	// end inline asm
	// begin inline asm
	fma.rn.f32    %f2846, %f2846, 0.9999, 0.01;
	// end inline asm
	// begin inline asm
	fma.rn.f32    %f2848, %f2848, 0.9999, 0.01;
	// end inline asm
	// begin inline asm
	fma.rn.f64    %fd1431, %fd1431, 0.9999, 0.01;
	// end inline asm
	// begin inline asm
	fma.rn.f32    %f2846, %f2846, 0.9999, 0.01;
	// end inline asm
	// begin inline asm
	fma.rn.f32    %f2848, %f2848, 0.9999, 0.01;
	// end inline asm
	// begin inline asm
	fma.rn.f64    %fd1433, %fd1433, 0.9999, 0.01;
	// end inline asm
	// begin inline asm
	fma.rn.f32    %f2846, %f2846, 0.9999, 0.01;
	// end inline asm
	// begin inline asm
	fma.rn.f32    %f2848, %f2848, 0.9999, 0.01;
	// end inline asm
	// begin inline asm
	fma.rn.f64    %fd1431, %fd1431, 0.9999, 0.01;
	// end inline asm
	// begin inline asm
	fma.rn.f32    %f2846, %f2846, 0.9999, 0.01;
	// end inline asm
	// begin inline asm
	fma.rn.f32    %f2848, %f2848, 0.9999, 0.01;
	// end inline asm
	// begin inline asm
	fma.rn.f64    %fd1433, %fd1433, 0.9999, 0.01;
	// end inline asm
	// begin inline asm
	fma.rn.f32    %f2846, %f2846, 0.9999, 0.01;
	// end inline asm
	// begin inline asm
	fma.rn.f32    %f2848, %f2848, 0.9999, 0.01;
	// end inline asm
	// begin inline asm
	fma.rn.f64    %fd1431, %fd1431, 0.9999, 0.01;
	// end inline asm
	// begin inline asm
	fma.rn.f32    %f2846, %f2846, 0.9999, 0.01;
	// end inline asm
	// begin inline asm
	fma.rn.f32    %f2848, %f2848, 0.9999, 0.01;
	// end inline asm
	// begin inline asm
	fma.rn.f64    %fd1433, %fd1433, 0.9999, 0.01;
	// end inline asm
	// begin inline asm
	fma.rn.f32    %f2846, %f2846, 0.9999, 0.01;
	// end inline asm
	// begin inline asm
	fma.rn.f32    %f2848, %f2848, 0.9999, 0.01;
	// end inline asm
	// begin inline asm
	fma.rn.f64    %fd1431, %fd1431, 0.9999, 0.01;
	// end inline asm
	// begin inline asm
	fma.rn.f32    %f2846, %f2846, 0.9999, 0.01;
	// end inline asm
	// begin inline asm
	fma.rn.f32    %f2848, %f2848, 0.9999, 0.01;
	// end inline asm
	// begin inline asm
	fma.rn.f64    %fd1433, %fd1433, 0.9999, 0.01;
	// end inline asm
	// begin inline asm
	fma.rn.f32    %f2846, %f2846, 0.9999, 0.01;
	// end inline asm
	// begin inline asm
	fma.rn.f32    %f2848, %f2848, 0.9999, 0.01;
	// end inline asm
	// begin inline asm
	fma.rn.f64    %fd1431, %fd1431, 0.9999, 0.01;
	// end inline asm
	// begin inline asm
	fma.rn.f32    %f2846, %f2846, 0.9999, 0.01;
	// end inline asm
	// begin inline asm
	fma.rn.f32    %f2848, %f2848, 0.9999, 0.01;
	// end inline asm
	// begin inline asm
	fma.rn.f64    %fd1433, %fd1433, 0.9999, 0.01;
	// end inline asm
	// begin inline asm
	fma.rn.f32    %f2846, %f2846, 0.9999, 0.01;
	// end inline asm
	// begin inline asm
	fma.rn.f32    %f2848, %f2848, 0.9999, 0.01;
	// end inline asm
	// begin inline asm
	fma.rn.f64    %fd1431, %fd1431, 0.9999, 0.01;
	// end inline asm
	// begin inline asm
	fma.rn.f32    %f2846, %f2846, 0.9999, 0.01;
	// end inline asm
	// begin inline asm
	fma.rn.f32    %f2848, %f2848, 0.9999, 0.01;
	// end inline asm
	// begin inline asm
	fma.rn.f64    %fd1433, %fd1433, 0.9999, 0.01;
	// end inline asm
	// begin inline asm
	fma.rn.f32    %f2846, %f2846, 0.9999, 0.01;
	// end inline asm
	// begin inline asm
	fma.rn.f32    %f2848, %f2848, 0.9999, 0.01;
	// end inline asm
	// begin inline asm
	fma.rn.f64    %fd1431, %fd1431, 0.9999, 0.01;
	// end inline asm
	// begin inline asm
	fma.rn.f32    %f2846, %f2846, 0.9999, 0.01;
	// end inline asm
	// begin inline asm
	fma.rn.f32    %f2848, %f2848, 0.9999, 0.01;
	// end inline asm
	// begin inline asm
	fma.rn.f64    %fd1433, %fd1433, 0.9999, 0.01;
	// end inline asm
	// begin inline asm
	fma.rn.f32    %f2846, %f2846, 0.9999, 0.01;
	// end inline asm
	// begin inline asm
	fma.rn.f32    %f2848, %f2848, 0.9999, 0.01;
	// end inline asm
	// begin inline asm
	fma.rn.f64    %fd1431, %fd1431, 0.9999, 0.01;
	// end inline asm
	// begin inline asm
	fma.rn.f32    %f2846, %f2846, 0.9999, 0.01;
	// end inline asm
	// begin inline asm
	fma.rn.f32    %f2848, %f2848, 0.9999, 0.01;
	// end inline asm
	// begin inline asm
	fma.rn.f64    %fd1433, %fd1433, 0.9999, 0.01;
	// end inline asm
	// begin inline asm
	fma.rn.f32    %f2846, %f2846, 0.9999, 0.01;
	// end inline asm
	// begin inline asm
	fma.rn.f32    %f2848, %f2848, 0.9999, 0.01;
	// end inline asm
	// begin inline asm
	fma.rn.f64    %fd1431, %fd1431, 0.9999, 0.01;
	// end inline asm
	// begin inline asm
	fma.rn.f32    %f2846, %f2846, 0.9999, 0.01;
	// end inline asm
	// begin inline asm
	fma.rn.f32    %f2848, %f2848, 0.9999, 0.01;
	// end inline asm
	// begin inline asm
	fma.rn.f64    %fd1433, %fd1433, 0.9999, 0.01;
	// end inline asm
	// begin inline asm
	fma.rn.f32    %f2846, %f2846, 0.9999, 0.01;
	// end inline asm
	// begin inline asm
	fma.rn.f32    %f2848, %f2848, 0.9999, 0.01;
	// end inline asm
	// begin inline asm
	fma.rn.f64    %fd1431, %fd1431, 0.9999, 0.01;
	// end inline asm
	// begin inline asm
	fma.rn.f32    %f2846, %f2846, 0.9999, 0.01;
	// end inline asm
	// begin inline asm
	fma.rn.f32    %f2848, %f2848, 0.9999, 0.01;
	// end inline asm
	// begin inline asm
	fma.rn.f64    %fd1433, %fd1433, 0.9999, 0.01;
	// end inline asm
	// begin inline asm
	fma.rn.f32    %f2846, %f2846, 0.9999, 0.01;
	// end inline asm
	// begin inline asm
	fma.rn.f32    %f2848, %f2848, 0.9999, 0.01;
	// end inline asm
	// begin inline asm
	fma.rn.f64    %fd1431, %fd1431, 0.9999, 0.01;
	// end inline asm
	// begin inline asm
	fma.rn.f32    %f2846, %f2846, 0.9999, 0.01;
	// end inline asm
	// begin inline asm
	fma.rn.f32    %f2848, %f2848, 0.9999, 0.01;
	// end inline asm
	// begin inline asm
	fma.rn.f64    %fd1433, %fd1433, 0.9999, 0.01;
	// end inline asm
	// begin inline asm
	fma.rn.f32    %f2846, %f2846, 0.9999, 0.01;
	// end inline asm
	// begin inline asm
	fma.rn.f32    %f2848, %f2848, 0.9999, 0.01;
	// end inline asm
	// begin inline asm
	fma.rn.f64    %fd1431, %fd1431, 0.9999, 0.01;
	// end inline asm
	// begin inline asm
	fma.rn.f32    %f2846, %f2846, 0.9999, 0.01;
	// end inline asm
	// begin inline asm
	fma.rn.f32    %f2848, %f2848, 0.9999, 0.01;
	// end inline asm
	// begin inline asm
	fma.rn.f64    %fd1433, %fd1433, 0.9999, 0.01;
	// end inline asm
	// begin inline asm
	fma.rn.f32    %f2846, %f2846, 0.9999, 0.01;
	// end inline asm
	// begin inline asm
	fma.rn.f32    %f2848, %f2848, 0.9999, 0.01;
	// end inline asm
	// begin inline asm
	fma.rn.f64    %fd1431, %fd1431, 0.9999, 0.01;
	// end inline asm
	// begin inline asm
	fma.rn.f32    %f2846, %f2846, 0.9999, 0.01;
	// end inline asm
	// begin inline asm
	fma.rn.f32    %f2848, %f2848, 0.9999, 0.01;
	// end inline asm
	// begin inline asm
	fma.rn.f64    %fd1433, %fd1433, 0.9999, 0.01;
	// end inline asm
	// begin inline asm
	fma.rn.f32    %f2846, %f2846, 0.9999, 0.01;
	// end inline asm
	// begin inline asm
	fma.rn.f32    %f2848, %f2848, 0.9999, 0.01;
	// end inline asm
	// begin inline asm
	fma.rn.f64    %fd1431, %fd1431, 0.9999, 0.01;
	// end inline asm
	// begin inline asm
	fma.rn.f32    %f2846, %f2846, 0.9999, 0.01;
	// end inline asm
	// begin inline asm
	fma.rn.f32    %f2848, %f2848, 0.9999, 0.01;
	// end inline asm
	// begin inline asm
	fma.rn.f64    %fd1433, %fd1433, 0.9999, 0.01;
	// end inline asm
	// begin inline asm
	fma.rn.f32    %f2846, %f2846, 0.9999, 0.01;
	// end inline asm
	// begin inline asm
	fma.rn.f32    %f2848, %f2848, 0.9999, 0.01;
	// end inline asm
	// begin inline asm
	fma.rn.f64    %fd1431, %fd1431, 0.9999, 0.01;
	// end inline asm
	// begin inline asm
	fma.rn.f32    %f2846, %f2846, 0.9999, 0.01;
	// end inline asm
	// begin inline asm
	fma.rn.f32    %f2848, %f2848, 0.9999, 0.01;
	// end inline asm
	// begin inline asm
	fma.rn.f64    %fd1433, %fd1433, 0.9999, 0.01;
	// end inline asm
	// begin inline asm
	fma.rn.f32    %f2846, %f2846, 0.9999, 0.01;
	// end inline asm
	// begin inline asm
	fma.rn.f32    %f2848, %f2848, 0.9999, 0.01;
	// end inline asm
	// begin inline asm
	fma.rn.f64    %fd1431, %fd1431, 0.9999, 0.01;
	// end inline asm
	// begin inline asm
	fma.rn.f32    %f2846, %f2846, 0.9999, 0.01;
	// end inline asm
	// begin inline asm
	fma.rn.f32    %f2848, %f2848, 0.9999, 0.01;
	// end inline asm
	// begin inline asm
	fma.rn.f64    %fd1433, %fd1433, 0.9999, 0.01;
	// end inline asm
	// begin inline asm
	fma.rn.f32    %f2846, %f2846, 0.9999, 0.01;
	// end inline asm
	// begin inline asm
	fma.rn.f32    %f2848, %f2848, 0.9999, 0.01;
	// end inline asm
	// begin inline asm
	fma.rn.f64    %fd1431, %fd1431, 0.9999, 0.01;
	// end inline asm
	// begin inline asm
	fma.rn.f32    %f2846, %f2846, 0.9999, 0.01;
	// end inline asm
	// begin inline asm
	fma.rn.f32    %f2848, %f2848, 0.9999, 0.01;
	// end inline asm
	// begin inline asm
	fma.rn.f64    %fd1433, %fd1433, 0.9999, 0.01;
	// end inline asm
	// begin inline asm
	fma.rn.f32    %f2846, %f2846, 0.9999, 0.01;
	// end inline asm
	// begin inline asm
	fma.rn.f32    %f2848, %f2848, 0.9999, 0.01;
	// end inline asm
	// begin inline asm
	fma.rn.f64    %fd1431, %fd1431, 0.9999, 0.01;
	// end inline asm
	// begin inline asm
	fma.rn.f32    %f2846, %f2846, 0.9999, 0.01;
	// end inline asm
	// begin inline asm
	fma.rn.f32    %f2848, %f2848, 0.9999, 0.01;
	// end inline asm
	// begin inline asm
	fma.rn.f64    %fd1433, %fd1433, 0.9999, 0.01;
	// end inline asm
	// begin inline asm
	fma.rn.f32    %f2846, %f2846, 0.9999, 0.01;
	// end inline asm
	// begin inline asm
	fma.rn.f32    %f2848, %f2848, 0.9999, 0.01;
	// end inline asm
	// begin inline asm
	fma.rn.f64    %fd1431, %fd1431, 0.9999, 0.01;
	// end inline asm
	// begin inline asm
	fma.rn.f32    %f2846, %f2846, 0.9999, 0.01;
	// end inline asm
	// begin inline asm
	fma.rn.f32    %f2848, %f2848, 0.9999, 0.01;
	// end inline asm
	// begin inline asm
	fma.rn.f64    %fd1433, %fd1433, 0.9999, 0.01;
	// end inline asm
	// begin inline asm
	fma.rn.f32    %f2846, %f2846, 0.9999, 0.01;
	// end inline asm
	// begin inline asm
	fma.rn.f32    %f2848, %f2848, 0.9999, 0.01;
	// end inline asm
	// begin inline asm
	fma.rn.f64    %fd1431, %fd1431, 0.9999, 0.01;
	// end inline asm
	// begin inline asm
	fma.rn.f32    %f2846, %f2846, 0.9999, 0.01;
	// end inline asm
	// begin inline asm
	fma.rn.f32    %f2848, %f2848, 0.9999, 0.01;
	// end inline asm
	// begin inline asm
	fma.rn.f64    %fd1433, %fd1433, 0.9999, 0.01;
	// end inline asm
	// begin inline asm
	fma.rn.f32    %f2846, %f2846, 0.9999, 0.01;
	// end inline asm
	// begin inline asm
	fma.rn.f32    %f2848, %f2848, 0.9999, 0.01;
	// end inline asm
	// begin inline asm
	fma.rn.f64    %fd1431, %fd1431, 0.9999, 0.01;
	// end inline asm
	// begin inline asm
	fma.rn.f32    %f2846, %f2846, 0.9999, 0.01;
	// end inline asm
	// begin inline asm
	fma.rn.f32    %f2848, %f2848, 0.9999, 0.01;
	// end inline asm
	// begin inline asm
	fma.rn.f64    %fd1433, %fd1433, 0.9999, 0.01;
	// end inline asm
	// begin inline asm
	fma.rn.f32    %f2846, %f2846, 0.9999, 0.01;
	// end inline asm
	// begin inline asm
	fma.rn.f32    %f2848, %f2848, 0.9999, 0.01;
	// end inline asm
	// begin inline asm
	fma.rn.f64    %fd1431, %fd1431, 0.9999, 0.01;
	// end inline asm
	// begin inline asm
	fma.rn.f32    %f2846, %f2846, 0.9999, 0.01;
	// end inline asm
	// begin inline asm
	fma.rn.f32    %f2848, %f2848, 0.9999, 0.01;
	// end inline asm
	// begin inline asm
	fma.rn.f64    %fd1433, %fd1433, 0.9999, 0.01;
	// end inline asm
	// begin inline asm
	fma.rn.f32    %f2846, %f2846, 0.9999, 0.01;
	// end inline asm
	// begin inline asm
	fma.rn.f32    %f2848, %f2848, 0.9999, 0.01;
	// end inline asm
	// begin inline asm
	fma.rn.f64    %fd1431, %fd1431, 0.9999, 0.01;
	// end inline asm
	// begin inline asm
	fma.rn.f32    %f2846, %f2846, 0.9999, 0.01;
	// end inline asm
	// begin inline asm
	fma.rn.f32    %f2848, %f2848, 0.9999, 0.01;
	// end inline asm
	// begin inline asm
	fma.rn.f64    %fd1433, %fd1433, 0.9999, 0.01;
	// end inline asm
	// begin inline asm
	fma.rn.f32    %f2846, %f2846, 0.9999, 0.01;
	// end inline asm
	// begin inline asm
	fma.rn.f32    %f2848, %f2848, 0.9999, 0.01;
	// end inline asm
	// begin inline asm
	fma.rn.f64    %fd1431, %fd1431, 0.9999, 0.01;
	// end inline asm
	// begin inline asm
	fma.rn.f32    %f2846, %f2846, 0.9999, 0.01;
	// end inline asm
	// begin inline asm
	fma.rn.f32    %f2848, %f2848, 0.9999, 0.01;
	// end inline asm
	// begin inline asm
	fma.rn.f64    %fd1433, %fd1433, 0.9999, 0.01;
	// end inline asm
	// begin inline asm
	fma.rn.f32    %f2846, %f2846, 0.9999, 0.01;
	// end inline asm
	// begin inline asm
	fma.rn.f32    %f2848, %f2848, 0.9999, 0.01;
	// end inline asm
	// begin inline asm
	fma.rn.f64    %fd1431, %fd1431, 0.9999, 0.01;
	// end inline asm
	// begin inline asm
	fma.rn.f32    %f2846, %f2846, 0.9999, 0.01;
	// end inline asm
	// begin inline asm
	fma.rn.f32    %f2848, %f2848, 0.9999, 0.01;
	// end inline asm
	// begin inline asm
	fma.rn.f64    %fd1433, %fd1433, 0.9999, 0.01;
	// end inline asm
	// begin inline asm
	fma.rn.f32    %f2846, %f2846, 0.9999, 0.01;
	// end inline asm
	// begin inline asm
	fma.rn.f32    %f2848, %f2848, 0.9999, 0.01;
	// end inline asm
	// begin inline asm
	fma.rn.f64    %fd1431, %fd1431, 0.9999, 0.01;
	// end inline asm
	// begin inline asm
	fma.rn.f32    %f2846, %f2846, 0.9999, 0.01;
	// end inline asm
	// begin inline asm
	fma.rn.f32    %f2848, %f2848, 0.9999, 0.01;
	// end inline asm
	// begin inline asm
	fma.rn.f64    %fd1433, %fd1433, 0.9999, 0.01;
	// end inline asm
	// begin inline asm
	fma.rn.f32    %f2846, %f2846, 0.9999, 0.01;
	// end inline asm
	// begin inline asm
	fma.rn.f32    %f2848, %f2848, 0.9999, 0.01;
	// end inline asm
	// begin inline asm
	fma.rn.f64    %fd1431, %fd1431, 0.9999, 0.01;
	// end inline asm
	// begin inline asm
	fma.rn.f32    %f2846, %f2846, 0.9999, 0.01;
	// end inline asm
	// begin inline asm
	fma.rn.f32    %f2848, %f2848, 0.9999, 0.01;
	// end inline asm
	// begin inline asm
	fma.rn.f64    %fd1433, %fd1433, 0.9999, 0.01;
	// end inline asm
	// begin inline asm
	fma.rn.f32    %f2846, %f2846, 0.9999, 0.01;
	// end inline asm
	// begin inline asm
	fma.rn.f32    %f2848, %f2848, 0.9999, 0.01;
	// end inline asm
	// begin inline asm
	fma.rn.f64    %fd1431, %fd1431, 0.9999, 0.01;
	// end inline asm
	// begin inline asm
	fma.rn.f32    %f2846, %f2846, 0.9999, 0.01;
	// end inline asm
	// begin inline asm
	fma.rn.f32    %f2848, %f2848, 0.9999, 0.01;
	// end inline asm
	// begin inline asm
	fma.rn.f64    %fd1433, %fd1433, 0.9999, 0.01;
	// end inline asm
	// begin inline asm
	fma.rn.f32    %f2846, %f2846, 0.9999, 0.01;
	// end inline asm
	// begin inline asm
	fma.rn.f32    %f2848, %f2848, 0.9999, 0.01;
	// end inline asm
	// begin inline asm
	fma.rn.f64    %fd1431, %fd1431, 0.9999, 0.01;
	// end inline asm
	// begin inline asm
	fma.rn.f32    %f2846, %f2846, 0.9999, 0.01;
	// end inline asm
	// begin inline asm
	fma.rn.f32    %f2848, %f2848, 0.9999, 0.01;
	// end inline asm
	// begin inline asm
	fma.rn.f64    %fd1433, %fd1433, 0.9999, 0.01;
	// end inline asm
	// begin inline asm
	fma.rn.f32    %f2846, %f2846, 0.9999, 0.01;
	// end inline asm
	// begin inline asm
	fma.rn.f32    %f2848, %f2848, 0.9999, 0.01;
	// end inline asm
	// begin inline asm
	fma.rn.f64    %fd1431, %fd1431, 0.9999, 0.01;
	// end inline asm
	// begin inline asm
	fma.rn.f32    %f2846, %f2846, 0.9999, 0.01;
	// end inline asm
	// begin inline asm
	fma.rn.f32    %f2848, %f2848, 0.9999, 0.01;
	// end inline asm
	// begin inline asm
	fma.rn.f64    %fd1433, %fd1433, 0.9999, 0.01;
	// end inline asm
	// begin inline asm
	fma.rn.f32    %f2846, %f2846, 0.9999, 0.01;
	// end inline asm
	// begin inline asm
	fma.rn.f32    %f2848, %f2848, 0.9999, 0.01;
	// end inline asm
	// begin inline asm
	fma.rn.f64    %fd1431, %fd1431, 0.9999, 0.01;
	// end inline asm
	// begin inline asm
	fma.rn.f32    %f2846, %f2846, 0.9999, 0.01;
	// end inline asm
	// begin inline asm
	fma.rn.f32    %f2848, %f2848, 0.9999, 0.01;
	// end inline asm
	// begin inline asm
	fma.rn.f64    %fd1433, %fd1433, 0.9999, 0.01;
	// end inline asm
	// begin inline asm
	fma.rn.f32    %f2846, %f2846, 0.9999, 0.01;
	// end inline asm
	// begin inline asm
	fma.rn.f32    %f2848, %f2848, 0.9999, 0.01;
	// end inline asm
	// begin inline asm
	fma.rn.f64    %fd1431, %fd1431, 0.9999, 0.01;
	// end inline asm
	// begin inline asm
	fma.rn.f32    %f2846, %f2846, 0.9999, 0.01;
	// end inline asm
	// begin inline asm
	fma.rn.f32    %f2848, %f2848, 0.9999, 0.01;
	// end inline asm
	// begin inline asm
	fma.rn.f64    %fd1433, %fd1433, 0.9999, 0.01;
	// end inline asm
	// begin inline asm
	fma.rn.f32    %f2846, %f2846, 0.9999, 0.01;
	// end inline asm
	// begin inline asm
	fma.rn.f32    %f2848, %f2848, 0.9999, 0.01;
	// end inline asm
	// begin inline asm
	fma.rn.f64    %fd1431, %fd1431, 0.9999, 0.01;
	// end inline asm
	// begin inline asm
	fma.rn.f32    %f2846, %f2846, 0.9999, 0.01;
	// end inline asm
	// begin inline asm
	fma.rn.f32    %f2848, %f2848, 0.9999, 0.01;
	// end inline asm
	// begin inline asm
	fma.rn.f64    %fd1433, %fd1433, 0.9999, 0.01;
	// end inline asm
	// begin inline asm
	fma.rn.f32    %f2846, %f2846, 0.9999, 0.01;
	// end inline asm
	// begin inline asm
	fma.rn.f32    %f2848, %f2848, 0.9999, 0.01;
	// end inline asm
	// begin inline asm
	fma.rn.f64    %fd1431, %fd1431, 0.9999, 0.01;
	// end inline asm
	// begin inline asm
	fma.rn.f32    %f2846, %f2846, 0.9999, 0.01;
	// end inline asm
	// begin inline asm
	fma.rn.f32    %f2848, %f2848, 0.9999, 0.01;
	// end inline asm
	// begin inline asm
	fma.rn.f64    %fd1433, %fd1433, 0.9999, 0.01;
	// end inline asm
	// begin inline asm
	fma.rn.f32    %f2846, %f2846, 0.9999, 0.01;
	// end inline asm
	// begin inline asm
	fma.rn.f32    %f2848, %f2848, 0.9999, 0.01;
	// end inline asm
	// begin inline asm
	fma.rn.f64    %fd1431, %fd1431, 0.9999, 0.01;
	// end inline asm
	// begin inline asm
	fma.rn.f32    %f2846, %f2846, 0.9999, 0.01;
	// end inline asm
	// begin inline asm
	fma.rn.f32    %f2848, %f2848, 0.9999, 0.01;
	// end inline asm
	// begin inline asm
	fma.rn.f64    %fd1433, %fd1433, 0.9999, 0.01;
	// end inline asm
	// begin inline asm
	fma.rn.f32    %f2846, %f2846, 0.9999, 0.01;
	// end inline asm
	// begin inline asm
	fma.rn.f32    %f2848, %f2848, 0.9999, 0.01;
	// end inline asm
	// begin inline asm
	fma.rn.f64    %fd1431, %fd1431, 0.9999, 0.01;
	// end inline asm
	// begin inline asm
	fma.rn.f32    %f2846, %f2846, 0.9999, 0.01;
	// end inline asm
	// begin inline asm
	fma.rn.f32    %f2848, %f2848, 0.9999, 0.01;
	// end inline asm
	// begin inline asm
	fma.rn.f64    %fd1433, %fd1433, 0.9999, 0.01;
	// end inline asm
	// begin inline asm
	fma.rn.f32    %f2846, %f2846, 0.9999, 0.01;
	// end inline asm
	// begin inline asm
	fma.rn.f32    %f2848, %f2848, 0.9999, 0.01;
	// end inline asm
	// begin inline asm
	fma.rn.f64    %fd1431, %fd1431, 0.9999, 0.01;
	// end inline asm
	// begin inline asm
	fma.rn.f32    %f2846, %f2846, 0.9999, 0.01;
	// end inline asm
	// begin inline asm
	fma.rn.f32    %f2848, %f2848, 0.9999, 0.01;
	// end inline asm
	// begin inline asm
	fma.rn.f64    %fd1433, %fd1433, 0.9999, 0.01;
	// end inline asm
	// begin inline asm
	fma.rn.f32    %f2846, %f2846, 0.9999, 0.01;
	// end inline asm
	// begin inline asm
	fma.rn.f32    %f2848, %f2848, 0.9999, 0.01;
	// end inline asm
	// begin inline asm
	fma.rn.f64    %fd1431, %fd1431, 0.9999, 0.01;
	// end inline asm
	// begin inline asm
	fma.rn.f32    %f2846, %f2846, 0.9999, 0.01;
	// end inline asm
	// begin inline asm
	fma.rn.f32    %f2848, %f2848, 0.9999, 0.01;
	// end inline asm
	// begin inline asm
	fma.rn.f64    %fd1433, %fd1433, 0.9999, 0.01;
	// end inline asm
	// begin inline asm
	fma.rn.f32    %f2846, %f2846, 0.9999, 0.01;
	// end inline asm
	// begin inline asm
	fma.rn.f32    %f2848, %f2848, 0.9999, 0.01;
	// end inline asm
	// begin inline asm
	fma.rn.f64    %fd1431, %fd1431, 0.9999, 0.01;
	// end inline asm
	// begin inline asm
	fma.rn.f32    %f2846, %f2846, 0.9999, 0.01;
	// end inline asm
	// begin inline asm
	fma.rn.f32    %f2848, %f2848, 0.9999, 0.01;
	// end inline asm
	// begin inline asm
	fma.rn.f64    %fd1433, %fd1433, 0.9999, 0.01;
	// end inline asm
	// begin inline asm
	fma.rn.f32    %f2846, %f2846, 0.9999, 0.01;
	// end inline asm
	// begin inline asm
	fma.rn.f32    %f2848, %f2848, 0.9999, 0.01;
	// end inline asm
	// begin inline asm
	fma.rn.f64    %fd1431, %fd1431, 0.9999, 0.01;
	// end inline asm
	// begin inline asm
	fma.rn.f32    %f2846, %f2846, 0.9999, 0.01;
	// end inline asm
	// begin inline asm
	fma.rn.f32    %f2848, %f2848, 0.9999, 0.01;
	// end inline asm
	// begin inline asm
	fma.rn.f64    %fd1433, %fd1433, 0.9999, 0.01;
	// end inline asm
	// begin inline asm
	fma.rn.f32    %f2846, %f2846, 0.9999, 0.01;
	// end inline asm
	// begin inline asm
	fma.rn.f32    %f2848, %f2848, 0.9999, 0.01;
	// end inline asm
	// begin inline asm
	fma.rn.f64    %fd1431, %fd1431, 0.9999, 0.01;
	// end inline asm
	// begin inline asm
	fma.rn.f32    %f2846, %f2846, 0.9999, 0.01;
	// end inline asm
	// begin inline asm
	fma.rn.f32    %f2848, %f2848, 0.9999, 0.01;
	// end inline asm
	// begin inline asm
	fma.rn.f64    %fd1433, %fd1433, 0.9999, 0.01;
	// end inline asm
	// begin inline asm
	fma.rn.f32    %f2846, %f2846, 0.9999, 0.01;
	// end inline asm
	// begin inline asm
	fma.rn.f32    %f2848, %f2848, 0.9999, 0.01;
	// end inline asm
	// begin inline asm
	fma.rn.f64    %fd1431, %fd1431, 0.9999, 0.01;
	// end inline asm
	// begin inline asm
	fma.rn.f32    %f2846, %f2846, 0.9999, 0.01;
	// end inline asm
	// begin inline asm
	fma.rn.f32    %f2848, %f2848, 0.9999, 0.01;
	// end inline asm
	// begin inline asm
	fma.rn.f64    %fd1433, %fd1433, 0.9999, 0.01;
	// end inline asm
	// begin inline asm
	fma.rn.f32    %f2846, %f2846, 0.9999, 0.01;
	// end inline asm
	// begin inline asm
	fma.rn.f32    %f2848, %f2848, 0.9999, 0.01;
	// end inline asm
	// begin inline asm
	fma.rn.f64    %fd1431, %fd1431, 0.9999, 0.01;
	// end inline asm
	// begin inline asm
	fma.rn.f32    %f2846, %f2846, 0.9999, 0.01;
	// end inline asm
	// begin inline asm
	fma.rn.f32    %f2848, %f2848, 0.9999, 0.01;
	// end inline asm
	// begin inline asm
	fma.rn.f64    %fd1433, %fd1433, 0.9999, 0.01;
	// end inline asm
	// begin inline asm
	fma.rn.f32    %f2846, %f2846, 0.9999, 0.01;
	// end inline asm
	// begin inline asm
	fma.rn.f32    %f2848, %f2848, 0.9999, 0.01;
	// end inline asm
	// begin inline asm
	fma.rn.f64    %fd1431, %fd1431, 0.9999, 0.01;
	// end inline asm
	// begin inline asm
	fma.rn.f32    %f2846, %f2846, 0.9999, 0.01;
	// end inline asm
	// begin inline asm
	fma.rn.f32    %f2848, %f2848, 0.9999, 0.01;
	// end inline asm
	// begin inline asm
	fma.rn.f64    %fd1433, %fd1433, 0.9999, 0.01;
	// end inline asm
	// begin inline asm
	fma.rn.f32    %f2846, %f2846, 0.9999, 0.01;
	// end inline asm
	// begin inline asm
	fma.rn.f32    %f2848, %f2848, 0.9999, 0.01;
	// end inline asm
	// begin inline asm
	fma.rn.f64    %fd1431, %fd1431, 0.9999, 0.01;
	// end inline asm
	// begin inline asm
	fma.rn.f32    %f2846, %f2846, 0.9999, 0.01;
	// end inline asm
	// begin inline asm
	fma.rn.f32    %f2848, %f2848, 0.9999, 0.01;
	// end inline asm
	// begin inline asm
	fma.rn.f64    %fd1433, %fd1433, 0.9999, 0.01;
	// end inline asm
	// begin inline asm
	fma.rn.f32    %f2846, %f2846, 0.9999, 0.01;
	// end inline asm
	// begin inline asm
	fma.rn.f32    %f2848, %f2848, 0.9999, 0.01;
	// end inline asm
	// begin inline asm
	fma.rn.f64    %fd1431, %fd1431, 0.9999, 0.01;
	// end inline asm
	// begin inline asm
	fma.rn.f32    %f2846, %f2846, 0.9999, 0.01;
	// end inline asm
	// begin inline asm
	fma.rn.f32    %f2848, %f2848, 0.9999, 0.01;
	// end inline asm
	// begin inline asm
	fma.rn.f64    %fd1433, %fd1433, 0.9999, 0.01;
	// end inline asm
	// begin inline asm
	fma.rn.f32    %f2846, %f2846, 0.9999, 0.01;
	// end inline asm
	// begin inline asm
	fma.rn.f32    %f2848, %f2848, 0.9999, 0.01;
	// end inline asm
	// begin inline asm
	fma.rn.f64    %fd1431, %fd1431, 0.9999, 0.01;
	// end inline asm
	// begin inline asm
	fma.rn.f32    %f2846, %f2846, 0.9999, 0.01;
	// end inline asm
	// begin inline asm
	fma.rn.f32    %f2848, %f2848, 0.9999, 0.01;
	// end inline asm
	// begin inline asm
	fma.rn.f64    %fd1433, %fd1433, 0.9999, 0.01;
	// end inline asm
	// begin inline asm
	fma.rn.f32    %f2846, %f2846, 0.9999, 0.01;
	// end inline asm
	// begin inline asm
	fma.rn.f32    %f2848, %f2848, 0.9999, 0.01;
	// end inline asm
	// begin inline asm
	fma.rn.f64    %fd1431, %fd1431, 0.9999, 0.01;
	// end inline asm
	// begin inline asm
	fma.rn.f32    %f2846, %f2846, 0.9999, 0.01;
	// end inline asm
	// begin inline asm
	fma.rn.f32    %f2848, %f2848, 0.9999, 0.01;
	// end inline asm
	// begin inline asm
	fma.rn.f64    %fd1433, %fd1433, 0.9999, 0.01;
	// end inline asm
	// begin inline asm
	fma.rn.f32    %f2846, %f2846, 0.9999, 0.01;
	// end inline asm
	// begin inline asm
	fma.rn.f32    %f2848, %f2848, 0.9999, 0.01;
	// end inline asm
	// begin inline asm
	fma.rn.f64    %fd1431, %fd1431, 0.9999, 0.01;
	// end inline asm
	// begin inline asm
	fma.rn.f32    %f2846, %f2846, 0.9999, 0.01;
	// end inline asm
	// begin inline asm
	fma.rn.f32    %f2848, %f2848, 0.9999, 0.01;
	// end inline asm
	// begin inline asm
	fma.rn.f64    %fd1433, %fd1433, 0.9999, 0.01;
	// end inline asm
	// begin inline asm
	fma.rn.f32    %f2846, %f2846, 0.9999, 0.01;
	// end inline asm
	// begin inline asm
	fma.rn.f32    %f2848, %f2848, 0.9999, 0.01;
	// end inline asm
	// begin inline asm
	fma.rn.f64    %fd1431, %fd1431, 0.9999, 0.01;
	// end inline asm
	// begin inline asm
	fma.rn.f32    %f2846, %f2846, 0.9999, 0.01;
	// end inline asm
	// begin inline asm
	fma.rn.f32    %f2848, %f2848, 0.9999, 0.01;
	// end inline asm
	// begin inline asm
	fma.rn.f64    %fd1433, %fd1433, 0.9999, 0.01;
	// end inline asm
	// begin inline asm
	fma.rn.f32    %f2846, %f2846, 0.9999, 0.01;
	// end inline asm
	// begin inline asm
	fma.rn.f32    %f2848, %f2848, 0.9999, 0.01;
	// end inline asm
	// begin inline asm
	fma.rn.f64    %fd1431, %fd1431, 0.9999, 0.01;
	// end inline asm
	// begin inline asm
	fma.rn.f32    %f2846, %f2846, 0.9999, 0.01;
	// end inline asm
	// begin inline asm
	fma.rn.f32    %f2848, %f2848, 0.9999, 0.01;
	// end inline asm
	// begin inline asm
	fma.rn.f64    %fd1433, %fd1433, 0.9999, 0.01;
	// end inline asm
	// begin inline asm
	fma.rn.f32    %f2846, %f2846, 0.9999, 0.01;
	// end inline asm
	// begin inline asm
	fma.rn.f32    %f2848, %f2848, 0.9999, 0.01;
	// end inline asm
	// begin inline asm
	fma.rn.f64    %fd1431, %fd1431, 0.9999, 0.01;
	// end inline asm
	// begin inline asm
	fma.rn.f32    %f2846, %f2846, 0.9999, 0.01;
	// end inline asm
	// begin inline asm
	fma.rn.f32    %f2848, %f2848, 0.9999, 0.01;
	// end inline asm
	// begin inline asm
	fma.rn.f64    %fd1433, %fd1433, 0.9999, 0.01;
	// end inline asm
	// begin inline asm
	fma.rn.f32    %f2846, %f2846, 0.9999, 0.01;
	// end inline asm
	// begin inline asm
	fma.rn.f32    %f2848, %f2848, 0.9999, 0.01;
	// end inline asm
	// begin inline asm
	fma.rn.f64    %fd1431, %fd1431, 0.9999, 0.01;
	// end inline asm
	// begin inline asm
	fma.rn.f32    %f2846, %f2846, 0.9999, 0.01;
	// end inline asm
	// begin inline asm
	fma.rn.f32    %f2848, %f2848, 0.9999, 0.01;
	// end inline asm
	// begin inline asm
	fma.rn.f64    %fd1433, %fd1433, 0.9999, 0.01;
	// end inline asm
	// begin inline asm
	fma.rn.f32    %f2846, %f2846, 0.9999, 0.01;
	// end inline asm
	// begin inline asm
	fma.rn.f32    %f2848, %f2848, 0.9999, 0.01;
	// end inline asm
	// begin inline asm
	fma.rn.f64    %fd1431, %fd1431, 0.9999, 0.01;
	// end inline asm
	// begin inline asm
	fma.rn.f32    %f2846, %f2846, 0.9999, 0.01;
	// end inline asm
	// begin inline asm
	fma.rn.f32    %f2848, %f2848, 0.9999, 0.01;
	// end inline asm
	// begin inline asm
	fma.rn.f64    %fd1433, %fd1433, 0.9999, 0.01;
	// end inline asm
	// begin inline asm
	fma.rn.f32    %f2846, %f2846, 0.9999, 0.01;
	// end inline asm
	// begin inline asm
	fma.rn.f32    %f2848, %f2848, 0.9999, 0.01;
	// end inline asm
	// begin inline asm
	fma.rn.f64    %fd1431, %fd1431, 0.9999, 0.01;
	// end inline asm
	// begin inline asm
	fma.rn.f32    %f2846, %f2846, 0.9999, 0.01;
	// end inline asm
	// begin inline asm
	fma.rn.f32    %f2848, %f2848, 0.9999, 0.01;
	// end inline asm
	// begin inline asm
	fma.rn.f64    %fd1433, %fd1433, 0.9999, 0.01;
	// end inline asm
	// begin inline asm
	fma.rn.f32    %f2846, %f2846, 0.9999, 0.01;
	// end inline asm
	// begin inline asm
	fma.rn.f32    %f2848, %f2848, 0.9999, 0.01;
	// end inline asm
	// begin inline asm
	fma.rn.f64    %fd1431, %fd1431, 0.9999, 0.01;
	// end inline asm
	// begin inline asm
	fma.rn.f32    %f2846, %f2846, 0.9999, 0.01;
	// end inline asm
	// begin inline asm
	fma.rn.f32    %f2848, %f2848, 0.9999, 0.01;
	// end inline asm
	// begin inline asm
	fma.rn.f64    %fd1433, %fd1433, 0.9999, 0.01;
	// end inline asm
	// begin inline asm
	fma.rn.f32    %f2846, %f2846, 0.9999, 0.01;
	// end inline asm
	// begin inline asm
	fma.rn.f32    %f2848, %f2848, 0.9999, 0.01;
	// end inline asm
	// begin inline asm
	fma.rn.f64    %fd1431, %fd1431, 0.9999, 0.01;
	// end inline asm
	// begin inline asm
	fma.rn.f32    %f2846, %f2846, 0.9999, 0.01;
	// end inline asm
	// begin inline asm
	fma.rn.f32    %f2848, %f2848, 0.9999, 0.01;
	// end inline asm
	// begin inline asm
	fma.rn.f64    %fd1433, %fd1433, 0.9999, 0.01;
	// end inline asm
	// begin inline asm
	fma.rn.f32    %f2846, %f2846, 0.9999, 0.01;
	// end inline asm
	// begin inline asm
	fma.rn.f32    %f2848, %f2848, 0.9999, 0.01;
	// end inline asm
	// begin inline asm
	fma.rn.f64    %fd1431, %fd1431, 0.9999, 0.01;
	// end inline asm
	// begin inline asm
	fma.rn.f32    %f2846, %f2846, 0.9999, 0.01;
	// end inline asm
	// begin inline asm
	fma.rn.f32    %f2848, %f2848, 0.9999, 0.01;
	// end inline asm
	// begin inline asm
	fma.rn.f64    %fd1433, %fd1433, 0.9999, 0.01;
	// end inline asm
	// begin inline asm
	fma.rn.f32    %f2846, %f2846, 0.9999, 0.01;
	// end inline asm
	// begin inline asm
	fma.rn.f32    %f2848, %f2848, 0.9999, 0.01;
	// end inline asm
	// begin inline asm
	fma.rn.f64    %fd1431, %fd1431, 0.9999, 0.01;
	// end inline asm
	// begin inline asm
	fma.rn.f32    %f2846, %f2846, 0.9999, 0.01;
	// end inline asm
	// begin inline asm
	fma.rn.f32    %f2848, %f2848, 0.9999, 0.01;
	// end inline asm
	// begin inline asm
	fma.rn.f64    %fd1433, %fd1433, 0.9999, 0.01;
	// end inline asm
	// begin inline asm
	fma.rn.f32    %f2846, %f2846, 0.9999, 0.01;
	// end inline asm
	// begin inline asm
	fma.rn.f32    %f2848, %f2848, 0.9999, 0.01;
	// end inline asm
	// begin inline asm
	fma.rn.f64    %fd1431, %fd1431, 0.9999, 0.01;
	// end inline asm
	// begin inline asm
	fma.rn.f32    %f2846, %f2846, 0.9999, 0.01;
	// end inline asm
	// begin inline asm
	fma.rn.f32    %f2848, %f2848, 0.9999, 0.01;
	// end inline asm
	// begin inline asm
	fma.rn.f64    %fd1433, %fd1433, 0.9999, 0.01;
	// end inline asm
	// begin inline asm
	fma.rn.f32    %f2846, %f2846, 0.9999, 0.01;
	// end inline asm
	// begin inline asm
	fma.rn.f32    %f2848, %f2848, 0.9999, 0.01;
	// end inline asm
	// begin inline asm
	fma.rn.f64    %fd1431, %fd1431, 0.9999, 0.01;
	// end inline asm
	// begin inline asm
	fma.rn.f32    %f2846, %f2846, 0.9999, 0.01;
	// end inline asm
	// begin inline asm
	fma.rn.f32    %f2848, %f2848, 0.9999, 0.01;
	// end inline asm
	// begin inline asm
	fma.rn.f64    %fd1433, %fd1433, 0.9999, 0.01;
	// end inline asm
	// begin inline asm
	fma.rn.f32    %f2846, %f2846, 0.9999, 0.01;
	// end inline asm
	// begin inline asm
	fma.rn.f32    %f2848, %f2848, 0.9999, 0.01;
	// end inline asm
	// begin inline asm
	fma.rn.f64    %fd1431, %fd1431, 0.9999, 0.01;
	// end inline asm
	// begin inline asm
	fma.rn.f32    %f2846, %f2846, 0.9999, 0.01;
	// end inline asm
	// begin inline asm
	fma.rn.f32    %f2848, %f2848, 0.9999, 0.01;
	// end inline asm
	// begin inline asm
	fma.rn.f64    %fd1433, %fd1433, 0.9999, 0.01;
	// end inline asm
	// begin inline asm
	fma.rn.f32    %f2846, %f2846, 0.9999, 0.01;
	// end inline asm
	// begin inline asm
	fma.rn.f32    %f2848, %f2848, 0.9999, 0.01;
	// end inline asm
	// begin inline asm
	fma.rn.f64    %fd1431, %fd1431, 0.9999, 0.01;
	// end inline asm
	// begin inline asm
	fma.rn.f32    %f2846, %f2846, 0.9999, 0.01;
	// end inline asm
	// begin inline asm
	fma.rn.f32    %f2848, %f2848, 0.9999, 0.01;
	// end inline asm
	// begin inline asm
	fma.rn.f64    %fd1433, %fd1433, 0.9999, 0.01;
	// end inline asm
	// begin inline asm
	fma.rn.f32    %f2846, %f2846, 0.9999, 0.01;
	// end inline asm
	// begin inline asm
	fma.rn.f32    %f2848, %f2848, 0.9999, 0.01;
	// end inline asm
	// begin inline asm
	fma.rn.f64    %fd1431, %fd1431, 0.9999, 0.01;
	// end inline asm
	// begin inline asm
	fma.rn.f32    %f2846, %f2846, 0.9999, 0.01;
	// end inline asm
	// begin inline asm
	fma.rn.f32    %f2848, %f2848, 0.9999, 0.01;
	// end inline asm
	// begin inline asm
	fma.rn.f64    %fd1433, %fd1433, 0.9999, 0.01;
	// end inline asm
	// begin inline asm
	fma.rn.f32    %f2846, %f2846, 0.9999, 0.01;
	// end inline asm
	// begin inline asm
	fma.rn.f32    %f2848, %f2848, 0.9999, 0.01;
	// end inline asm
	// begin inline asm
	fma.rn.f64    %fd1431, %fd1431, 0.9999, 0.01;
	// end inline asm
	// begin inline asm
	fma.rn.f32    %f2846, %f2846, 0.9999, 0.01;
	// end inline asm
	// begin inline asm
	fma.rn.f32    %f2848, %f2848, 0.9999, 0.01;
	// end inline asm
	// begin inline asm
	fma.rn.f64    %fd1433, %fd1433, 0.9999, 0.01;
	// end inline asm
	// begin inline asm
	fma.rn.f32    %f2846, %f2846, 0.9999, 0.01;
	// end inline asm
	// begin inline asm
	fma.rn.f32    %f2848, %f2848, 0.9999, 0.01;
	// end inline asm
	// begin inline asm
	fma.rn.f64    %fd1431, %fd1431, 0.9999, 0.01;
	// end inline asm
	// begin inline asm
	fma.rn.f32    %f2846, %f2846, 0.9999, 0.01;
	// end inline asm
	// begin inline asm
	fma.rn.f32    %f2848, %f2848, 0.9999, 0.01;
	// end inline asm
	// begin inline asm
	fma.rn.f64    %fd1433, %fd1433, 0.9999, 0.01;
	// end inline asm
	// begin inline asm
	fma.rn.f32    %f2846, %f2846, 0.9999, 0.01;
	// end inline asm
	// begin inline asm
	fma.rn.f32    %f2848, %f2848, 0.9999, 0.01;
	// end inline asm
	// begin inline asm
	fma.rn.f64    %fd1431, %fd1431, 0.9999, 0.01;
	// end inline asm
	// begin inline asm
	fma.rn.f32    %f2846, %f2846, 0.9999, 0.01;
	// end inline asm
	// begin inline asm
	fma.rn.f32    %f2848, %f2848, 0.9999, 0.01;
	// end inline asm
	// begin inline asm
	fma.rn.f64    %fd1433, %fd1433, 0.9999, 0.01;
	// end inline asm
	// begin inline asm
	fma.rn.f32    %f2846, %f2846, 0.9999, 0.01;
	// end inline asm
	// begin inline asm
	fma.rn.f32    %f2848, %f2848, 0.9999, 0.01;
	// end inline asm
	// begin inline asm
	fma.rn.f64    %fd1431, %fd1431, 0.9999, 0.01;
	// end inline asm
	// begin inline asm
	fma.rn.f32    %f2846, %f2846, 0.9999, 0.01;
	// end inline asm
	// begin inline asm
	fma.rn.f32    %f2848, %f2848, 0.9999, 0.01;
	// end inline asm
	// begin inline asm
	fma.rn.f64    %fd1433, %fd1433, 0.9999, 0.01;
	// end inline asm
	// begin inline asm
	fma.rn.f32    %f2846, %f2846, 0.9999, 0.01;
	// end inline asm
	// begin inline asm
	fma.rn.f32    %f2848, %f2848, 0.9999, 0.01;
	// end inline asm
	// begin inline asm
	fma.rn.f64    %fd1431, %fd1431, 0.9999, 0.01;
	// end inline asm
	// begin inline asm
	fma.rn.f32    %f2846, %f2846, 0.9999, 0.01;
	// end inline asm
	// begin inline asm
	fma.rn.f32    %f2848, %f2848, 0.9999, 0.01;
	// end inline asm
	// begin inline asm
	fma.rn.f64    %fd1433, %fd1433, 0.9999, 0.01;
	// end inline asm
	// begin inline asm
	fma.rn.f32    %f2846, %f2846, 0.9999, 0.01;
	// end inline asm
	// begin inline asm
	fma.rn.f32    %f2848, %f2848, 0.9999, 0.01;
	// end inline asm
	// begin inline asm
	fma.rn.f64    %fd1431, %fd1431, 0.9999, 0.01;
	// end inline asm
	// begin inline asm
	fma.rn.f32    %f2846, %f2846, 0.9999, 0.01;
	// end inline asm
	// begin inline asm
	fma.rn.f32    %f2848, %f2848, 0.9999, 0.01;
	// end inline asm
	// begin inline asm
	fma.rn.f64    %fd1433, %fd1433, 0.9999, 0.01;
	// end inline asm
	// begin inline asm
	fma.rn.f32    %f2846, %f2846, 0.9999, 0.01;
	// end inline asm
	// begin inline asm
	fma.rn.f32    %f2848, %f2848, 0.9999, 0.01;
	// end inline asm
	// begin inline asm
	fma.rn.f64    %fd1431, %fd1431, 0.9999, 0.01;
	// end inline asm
	// begin inline asm
	fma.rn.f32    %f2846, %f2846, 0.9999, 0.01;
	// end inline asm
	// begin inline asm
	fma.rn.f32    %f2848, %f2848, 0.9999, 0.01;
	// end inline asm
	// begin inline asm
	fma.rn.f64    %fd1433, %fd1433, 0.9999, 0.01;
	// end inline asm
	// begin inline asm
	fma.rn.f32    %f2846, %f2846, 0.9999, 0.01;
	// end inline asm
	// begin inline asm
	fma.rn.f32    %f2848, %f2848, 0.9999, 0.01;
	// end inline asm
	// begin inline asm
	fma.rn.f64    %fd1431, %fd1431, 0.9999, 0.01;
	// end inline asm
	// begin inline asm
	fma.rn.f32    %f2846, %f2846, 0.9999, 0.01;
	// end inline asm
	// begin inline asm
	fma.rn.f32    %f2848, %f2848, 0.9999, 0.01;
	// end inline asm
	// begin inline asm
	fma.rn.f64    %fd1433, %fd1433, 0.9999, 0.01;
	// end inline asm
	// begin inline asm
	fma.rn.f32    %f2846, %f2846, 0.9999, 0.01;
	// end inline asm
	// begin inline asm
	fma.rn.f32    %f2848, %f2848, 0.9999, 0.01;
	// end inline asm
	// begin inline asm
	fma.rn.f64    %fd1431, %fd1431, 0.9999, 0.01;
	// end inline asm
	// begin inline asm
	fma.rn.f32    %f2846, %f2846, 0.9999, 0.01;
	// end inline asm
	// begin inline asm
	fma.rn.f32    %f2848, %f2848, 0.9999, 0.01;
	// end inline asm
	// begin inline asm
	fma.rn.f64    %fd1433, %fd1433, 0.9999, 0.01;
	// end inline asm
	// begin inline asm
	fma.rn.f32    %f2846, %f2846, 0.9999, 0.01;
	// end inline asm
	// begin inline asm
	fma.rn.f32    %f2848, %f2848, 0.9999, 0.01;
	// end inline asm
	// begin inline asm
	fma.rn.f64    %fd1431, %fd1431, 0.9999, 0.01;
	// end inline asm
	// begin inline asm
	fma.rn.f32    %f2846, %f2846, 0.9999, 0.01;
	// end inline asm
	// begin inline asm
	fma.rn.f32    %f2848, %f2848, 0.9999, 0.01;
	// end inline asm
	// begin inline asm
	fma.rn.f64    %fd1433, %fd1433, 0.9999, 0.01;
	// end inline asm
	// begin inline asm
	fma.rn.f32    %f2846, %f2846, 0.9999, 0.01;
	// end inline asm
	// begin inline asm
	fma.rn.f32    %f2848, %f2848, 0.9999, 0.01;
	// end inline asm
	// begin inline asm
	fma.rn.f64    %fd1431, %fd1431, 0.9999, 0.01;
	// end inline asm
	// begin inline asm
	fma.rn.f32    %f2846, %f2846, 0.9999, 0.01;
	// end inline asm
	// begin inline asm
	fma.rn.f32    %f2848, %f2848, 0.9999, 0.01;
	// end inline asm
	// begin inline asm
	fma.rn.f64    %fd1433, %fd1433, 0.9999, 0.01;
	// end inline asm
	// begin inline asm
	fma.rn.f32    %f2846, %f2846, 0.9999, 0.01;
	// end inline asm
	// begin inline asm
	fma.rn.f32    %f2848, %f2848, 0.9999, 0.01;
	// end inline asm
	// begin inline asm
	fma.rn.f64    %fd1431, %fd1431, 0.9999, 0.01;
	// end inline asm
	// begin inline asm
	fma.rn.f32    %f2846, %f2846, 0.9999, 0.01;
	// end inline asm
	// begin inline asm
	fma.rn.f32    %f2848, %f2848, 0.9999, 0.01;
	// end inline asm
	// begin inline asm
	fma.rn.f64    %fd1433, %fd1433, 0.9999, 0.01;
	// end inline asm
	// begin inline asm
	fma.rn.f32    %f2846, %f2846, 0.9999, 0.01;
	// end inline asm
	// begin inline asm
	fma.rn.f32    %f2848, %f2848, 0.9999, 0.01;
	// end inline asm
	// begin inline asm
	fma.rn.f64    %fd1431, %fd1431, 0.9999, 0.01;
	// end inline asm
	// begin inline asm
	fma.rn.f32    %f2846, %f2846, 0.9999, 0.01;
	// end inline asm
	// begin inline asm
	fma.rn.f32    %f2848, %f2848, 0.9999, 0.01;
	// end inline asm
	// begin inline asm
	fma.rn.f64    %fd1433, %fd1433, 0.9999, 0.01;
	// end inline asm
	// begin inline asm
	fma.rn.f32    %f2846, %f2846, 0.9999, 0.01;
	// end inline asm
	// begin inline asm
	fma.rn.f32    %f2848, %f2848, 0.9999, 0.01;
	// end inline asm
	// begin inline asm
	fma.rn.f64    %fd1431, %fd1431, 0.9999, 0.01;
	// end inline asm
	// begin inline asm
	fma.rn.f32    %f2846, %f2846, 0.9999, 0.01;
	// end inline asm
	// begin inline asm
	fma.rn.f32    %f2848, %f2848, 0.9999, 0.01;
	// end inline asm
	// begin inline asm
	fma.rn.f64    %fd1433, %fd1433, 0.9999, 0.01;
	// end inline asm
	// begin inline asm
	fma.rn.f32    %f2846, %f2846, 0.9999, 0.01;
	// end inline asm
	// begin inline asm
	fma.rn.f32    %f2848, %f2848, 0.9999, 0.01;
	// end inline asm
	// begin inline asm
	fma.rn.f64    %fd1431, %fd1431, 0.9999, 0.01;
	// end inline asm
	// begin inline asm
	fma.rn.f32    %f2846, %f2846, 0.9999, 0.01;
	// end inline asm
	// begin inline asm
	fma.rn.f32    %f2848, %f2848, 0.9999, 0.01;
	// end inline asm
	// begin inline asm
	fma.rn.f64    %fd1433, %fd1433, 0.9999, 0.01;
	// end inline asm
	// begin inline asm
	fma.rn.f32    %f2846, %f2846, 0.9999, 0.01;
	// end inline asm
	// begin inline asm
	fma.rn.f32    %f2848, %f2848, 0.9999, 0.01;
	// end inline asm
	// begin inline asm
	fma.rn.f64    %fd1431, %fd1431, 0.9999, 0.01;
	// end inline asm
	// begin inline asm
	fma.rn.f32    %f2846, %f2846, 0.9999, 0.01;
	// end inline asm
	// begin inline asm
	fma.rn.f32    %f2848, %f2848, 0.9999, 0.01;
	// end inline asm
	// begin inline asm
	fma.rn.f64    %fd1433, %fd1433, 0.9999, 0.01;
	// end inline asm
	// begin inline asm
	fma.rn.f32    %f2846, %f2846, 0.9999, 0.01;
	// end inline asm
	// begin inline asm
	fma.rn.f32    %f2848, %f2848, 0.9999, 0.01;
	// end inline asm
	// begin inline asm
	fma.rn.f64    %fd1431, %fd1431, 0.9999, 0.01;
	// end inline asm
	// begin inline asm
	fma.rn.f32    %f2846, %f2846, 0.9999, 0.01;
	// end inline asm
	// begin inline asm
	fma.rn.f32    %f2848, %f2848, 0.9999, 0.01;
	// end inline asm
	// begin inline asm
	fma.rn.f64    %fd1433, %fd1433, 0.9999, 0.01;
	// end inline asm
	// begin inline asm
	fma.rn.f32    %f2846, %f2846, 0.9999, 0.01;
	// end inline asm
	// begin inline asm
	fma.rn.f32    %f2848, %f2848, 0.9999, 0.01;
	// end inline asm
	// begin inline asm
	fma.rn.f64    %fd1431, %fd1431, 0.9999, 0.01;
	// end inline asm
	// begin inline asm
	fma.rn.f32    %f2846, %f2846, 0.9999, 0.01;
	// end inline asm
	// begin inline asm
	fma.rn.f32    %f2848, %f2848, 0.9999, 0.01;
	// end inline asm
	// begin inline asm
	fma.rn.f64    %fd1433, %fd1433, 0.9999, 0.01;
	// end inline asm
	// begin inline asm
	fma.rn.f32    %f2846, %f2846, 0.9999, 0.01;
	// end inline asm
	// begin inline asm
	fma.rn.f32    %f2848, %f2848, 0.9999, 0.01;
	// end inline asm
	// begin inline asm
	fma.rn.f64    %fd1431, %fd1431, 0.9999, 0.01;
	// end inline asm
	// begin inline asm
	fma.rn.f32    %f2846, %f2846, 0.9999, 0.01;
	// end inline asm
	// begin inline asm
	fma.rn.f32    %f2848, %f2848, 0.9999, 0.01;
	// end inline asm
	// begin inline asm
	fma.rn.f64    %fd1433, %fd1433, 0.9999, 0.01;
	// end inline asm
	// begin inline asm
	fma.rn.f32    %f2846, %f2846, 0.9999, 0.01;
	// end inline asm
	// begin inline asm
	fma.rn.f32    %f2848, %f2848, 0.9999, 0.01;
	// end inline asm
	// begin inline asm
	fma.rn.f64    %fd1431, %fd1431, 0.9999, 0.01;
	// end inline asm
	// begin inline asm
	fma.rn.f32    %f2846, %f2846, 0.9999, 0.01;
	// end inline asm
	// begin inline asm
	fma.rn.f32    %f2848, %f2848, 0.9999, 0.01;
	// end inline asm
	// begin inline asm
	fma.rn.f64    %fd1433, %fd1433, 0.9999, 0.01;
	// end inline asm
	// begin inline asm
	fma.rn.f32    %f2846, %f2846, 0.9999, 0.01;
	// end inline asm
	// begin inline asm
	fma.rn.f32    %f2848, %f2848, 0.9999, 0.01;
	// end inline asm
	// begin inline asm
	fma.rn.f64    %fd1431, %fd1431, 0.9999, 0.01;
	// end inline asm
	// begin inline asm
	fma.rn.f32    %f2846, %f2846, 0.9999, 0.01;
	// end inline asm
	// begin inline asm
	fma.rn.f32    %f2848, %f2848, 0.9999, 0.01;
	// end inline asm
	// begin inline asm
	fma.rn.f64    %fd1433, %fd1433, 0.9999, 0.01;
	// end inline asm
	// begin inline asm
	fma.rn.f32    %f2846, %f2846, 0.9999, 0.01;
	// end inline asm
	// begin inline asm
	fma.rn.f32    %f2848, %f2848, 0.9999, 0.01;
	// end inline asm
	// begin inline asm
	fma.rn.f64    %fd1431, %fd1431, 0.9999, 0.01;
	// end inline asm
	// begin inline asm
	fma.rn.f32    %f2846, %f2846, 0.9999, 0.01;
	// end inline asm
	// begin inline asm
	fma.rn.f32    %f2848, %f2848, 0.9999, 0.01;
	// end inline asm
	// begin inline asm
	fma.rn.f64    %fd1433, %fd1433, 0.9999, 0.01;
	// end inline asm
	// begin inline asm
	fma.rn.f32    %f2846, %f2846, 0.9999, 0.01;
	// end inline asm
	// begin inline asm
	fma.rn.f32    %f2848, %f2848, 0.9999, 0.01;
	// end inline asm
	// begin inline asm
	fma.rn.f64    %fd1431, %fd1431, 0.9999, 0.01;
	// end inline asm
	// begin inline asm
	fma.rn.f32    %f2846, %f2846, 0.9999, 0.01;
	// end inline asm
	// begin inline asm
	fma.rn.f32    %f2848, %f2848, 0.9999, 0.01;
	// end inline asm
	// begin inline asm
	fma.rn.f64    %fd1433, %fd1433, 0.9999, 0.01;
	// end inline asm
	// begin inline asm
	fma.rn.f32    %f2846, %f2846, 0.9999, 0.01;
	// end inline asm
	// begin inline asm
	fma.rn.f32    %f2848, %f2848, 0.9999, 0.01;
	// end inline asm
	// begin inline asm
	fma.rn.f64    %fd1431, %fd1431, 0.9999, 0.01;
	// end inline asm
	// begin inline asm
	fma.rn.f32    %f2846, %f2846, 0.9999, 0.01;
	// end inline asm
	// begin inline asm
	fma.rn.f32    %f2848, %f2848, 0.9999, 0.01;
	// end inline asm
	// begin inline asm
	fma.rn.f64    %fd1433, %fd1433, 0.9999, 0.01;
	// end inline asm
	// begin inline asm
	fma.rn.f32    %f2846, %f2846, 0.9999, 0.01;
	// end inline asm
	// begin inline asm
	fma.rn.f32    %f2848, %f2848, 0.9999, 0.01;
	// end inline asm
	// begin inline asm
	fma.rn.f64    %fd1431, %fd1431, 0.9999, 0.01;
	// end inline asm
	// begin inline asm
	fma.rn.f32    %f2846, %f2846, 0.9999, 0.01;
	// end inline asm
	// begin inline asm
	fma.rn.f32    %f2848, %f2848, 0.9999, 0.01;
	// end inline asm
	// begin inline asm
	fma.rn.f64    %fd1433, %fd1433, 0.9999, 0.01;
	// end inline asm
	// begin inline asm
	fma.rn.f32    %f2846, %f2846, 0.9999, 0.01;
	// end inline asm
	// begin inline asm
	fma.rn.f32    %f2848, %f2848, 0.9999, 0.01;
	// end inline asm
	// begin inline asm
	fma.rn.f64    %fd1431, %fd1431, 0.9999, 0.01;
	// end inline asm
	// begin inline asm
	fma.rn.f32    %f2846, %f2846, 0.9999, 0.01;
	// end inline asm
	// begin inline asm
	fma.rn.f32    %f2848, %f2848, 0.9999, 0.01;
	// end inline asm
	// begin inline asm
	fma.rn.f64    %fd1433, %fd1433, 0.9999, 0.01;
	// end inline asm
	// begin inline asm
	fma.rn.f32    %f2846, %f2846, 0.9999, 0.01;
	// end inline asm
	// begin inline asm
	fma.rn.f32    %f2848, %f2848, 0.9999, 0.01;
	// end inline asm
	// begin inline asm
	fma.rn.f64    %fd1431, %fd1431, 0.9999, 0.01;
	// end inline asm
	// begin inline asm
	fma.rn.f32    %f2846, %f2846, 0.9999, 0.01;
	// end inline asm
	// begin inline asm
	fma.rn.f32    %f2848, %f2848, 0.9999, 0.01;
	// end inline asm
	// begin inline asm
	fma.rn.f64    %fd1433, %fd1433, 0.9999, 0.01;
	// end inline asm
	// begin inline asm
	fma.rn.f32    %f2846, %f2846, 0.9999, 0.01;
	// end inline asm
	// begin inline asm
	fma.rn.f32    %f2848, %f2848, 0.9999, 0.01;
	// end inline asm
	// begin inline asm
	fma.rn.f64    %fd1431, %fd1431, 0.9999, 0.01;
	// end inline asm
	// begin inline asm
	fma.rn.f32    %f2846, %f2846, 0.9999, 0.01;
	// end inline asm
	// begin inline asm
	fma.rn.f32    %f2848, %f2848, 0.9999, 0.01;
	// end inline asm
	// begin inline asm
	fma.rn.f64    %fd1433, %fd1433, 0.9999, 0.01;
	// end inline asm
	// begin inline asm
	fma.rn.f32    %f2846, %f2846, 0.9999, 0.01;
	// end inline asm
	// begin inline asm
	fma.rn.f32    %f2848, %f2848, 0.9999, 0.01;
	// end inline asm
	// begin inline asm
	fma.rn.f64    %fd1431, %fd1431, 0.9999, 0.01;
	// end inline asm
	// begin inline asm
	fma.rn.f32    %f2846, %f2846, 0.9999, 0.01;
	// end inline asm
	// begin inline asm
	fma.rn.f32    %f2848, %f2848, 0.9999, 0.01;
	// end inline asm
	// begin inline asm
	fma.rn.f64    %fd1433, %fd1433, 0.9999, 0.01;
	// end inline asm
	// begin inline asm
	fma.rn.f32    %f2846, %f2846, 0.9999, 0.01;
	// end inline asm
	// begin inline asm
	fma.rn.f32    %f2848, %f2848, 0.9999, 0.01;
	// end inline asm
	// begin inline asm
	fma.rn.f64    %fd1431, %fd1431, 0.9999, 0.01;
	// end inline asm
	// begin inline asm
	fma.rn.f32    %f2846, %f2846, 0.9999, 0.01;
	// end inline asm
	// begin inline asm
	fma.rn.f32    %f2848, %f2848, 0.9999, 0.01;
	// end inline asm
	// begin inline asm
	fma.rn.f64    %fd1433, %fd1433, 0.9999, 0.01;
	// end inline asm
	// begin inline asm
	fma.rn.f32    %f2846, %f2846, 0.9999, 0.01;
	// end inline asm
	// begin inline asm
	fma.rn.f32    %f2848, %f2848, 0.9999, 0.01;
	// end inline asm
	// begin inline asm
	fma.rn.f64    %fd1431, %fd1431, 0.9999, 0.01;
	// end inline asm
	// begin inline asm
	fma.rn.f32    %f2846, %f2846, 0.9999, 0.01;
	// end inline asm
	// begin inline asm
	fma.rn.f32    %f2848, %f2848, 0.9999, 0.01;
	// end inline asm
	// begin inline asm
	fma.rn.f64    %fd1433, %fd1433, 0.9999, 0.01;
	// end inline asm
	// begin inline asm
	fma.rn.f32    %f2846, %f2846, 0.9999, 0.01;
	// end inline asm
	// begin inline asm
	fma.rn.f32    %f2848, %f2848, 0.9999, 0.01;
	// end inline asm
	// begin inline asm
	fma.rn.f64    %fd1431, %fd1431, 0.9999, 0.01;
	// end inline asm
	// begin inline asm
	fma.rn.f32    %f2846, %f2846, 0.9999, 0.01;
	// end inline asm
	// begin inline asm
	fma.rn.f32    %f2848, %f2848, 0.9999, 0.01;
	// end inline asm
	// begin inline asm
	fma.rn.f64    %fd1433, %fd1433, 0.9999, 0.01;
	// end inline asm
	// begin inline asm
	fma.rn.f32    %f2846, %f2846, 0.9999, 0.01;
	// end inline asm
	// begin inline asm
	fma.rn.f32    %f2848, %f2848, 0.9999, 0.01;
	// end inline asm
	// begin inline asm
	fma.rn.f64    %fd1431, %fd1431, 0.9999, 0.01;
	// end inline asm
	// begin inline asm
	fma.rn.f32    %f2846, %f2846, 0.9999, 0.01;
	// end inline asm
	// begin inline asm
	fma.rn.f32    %f2848, %f2848, 0.9999, 0.01;
	// end inline asm
	// begin inline asm
	fma.rn.f64    %fd1433, %fd1433, 0.9999, 0.01;
	// end inline asm
	// begin inline asm
	fma.rn.f32    %f2846, %f2846, 0.9999, 0.01;
	// end inline asm
	// begin inline asm
	fma.rn.f32    %f2848, %f2848, 0.9999, 0.01;
	// end inline asm
	// begin inline asm
	fma.rn.f64    %fd1431, %fd1431, 0.9999, 0.01;
	// end inline asm
	// begin inline asm
	fma.rn.f32    %f2846, %f2846, 0.9999, 0.01;
	// end inline asm
	// begin inline asm
	fma.rn.f32    %f2848, %f2848, 0.9999, 0.01;
	// end inline asm
	// begin inline asm
	fma.rn.f64    %fd1433, %fd1433, 0.9999, 0.01;
	// end inline asm
	// begin inline asm
	fma.rn.f32    %f2846, %f2846, 0.9999, 0.01;
	// end inline asm
	// begin inline asm
	fma.rn.f32    %f2848, %f2848, 0.9999, 0.01;
	// end inline asm
	// begin inline asm
	fma.rn.f64    %fd1431, %fd1431, 0.9999, 0.01;
	// end inline asm
	// begin inline asm
	fma.rn.f32    %f2846, %f2846, 0.9999, 0.01;
	// end inline asm
	// begin inline asm
	fma.rn.f32    %f2848, %f2848, 0.9999, 0.01;
	// end inline asm
	// begin inline asm
	fma.rn.f64    %fd1433, %fd1433, 0.9999, 0.01;
	// end inline asm
	// begin inline asm
	fma.rn.f32    %f2846, %f2846, 0.9999, 0.01;
	// end inline asm
	// begin inline asm
	fma.rn.f32    %f2848, %f2848, 0.9999, 0.01;
	// end inline asm
	// begin inline asm
	fma.rn.f64    %fd1431, %fd1431, 0.9999, 0.01;
	// end inline asm
	// begin inline asm
	fma.rn.f32    %f2846, %f2846, 0.9999, 0.01;
	// end inline asm
	// begin inline asm
	fma.rn.f32    %f2848, %f2848, 0.9999, 0.01;
	// end inline asm
	// begin inline asm
	fma.rn.f64    %fd1433, %fd1433, 0.9999, 0.01;
	// end inline asm
	// begin inline asm
	fma.rn.f32    %f2846, %f2846, 0.9999, 0.01;
	// end inline asm
	// begin inline asm
	fma.rn.f32    %f2848, %f2848, 0.9999, 0.01;
	// end inline asm
	// begin inline asm
	fma.rn.f64    %fd1431, %fd1431, 0.9999, 0.01;
	// end inline asm
	// begin inline asm
	fma.rn.f32    %f2846, %f2846, 0.9999, 0.01;
	// end inline asm
	// begin inline asm
	fma.rn.f32    %f2848, %f2848, 0.9999, 0.01;
	// end inline asm
	// begin inline asm
	fma.rn.f64    %fd1433, %fd1433, 0.9999, 0.01;
	// end inline asm
	// begin inline asm
	fma.rn.f32    %f2846, %f2846, 0.9999, 0.01;
	// end inline asm
	// begin inline asm
	fma.rn.f32    %f2848, %f2848, 0.9999, 0.01;
	// end inline asm
	// begin inline asm
	fma.rn.f64    %fd1431, %fd1431, 0.9999, 0.01;
	// end inline asm
	// begin inline asm
	fma.rn.f32    %f2846, %f2846, 0.9999, 0.01;
	// end inline asm
	// begin inline asm
	fma.rn.f32    %f2848, %f2848, 0.9999, 0.01;
	// end inline asm
	// begin inline asm
	fma.rn.f64    %fd1433, %fd1433, 0.9999, 0.01;
	// end inline asm
	// begin inline asm
	fma.rn.f32    %f2846, %f2846, 0.9999, 0.01;
	// end inline asm
	// begin inline asm
	fma.rn.f32    %f2848, %f2848, 0.9999, 0.01;
	// end inline asm
	// begin inline asm
	fma.rn.f64    %fd1431, %fd1431, 0.9999, 0.01;
	// end inline asm
	// begin inline asm
	fma.rn.f32    %f2846, %f2846, 0.9999, 0.01;
	// end inline asm
	// begin inline asm
	fma.rn.f32    %f2848, %f2848, 0.9999, 0.01;
	// end inline asm
	// begin inline asm
	fma.rn.f64    %fd1433, %fd1433, 0.9999, 0.01;
	// end inline asm
	// begin inline asm
	fma.rn.f32    %f2846, %f2846, 0.9999, 0.01;
	// end inline asm
	// begin inline asm
	fma.rn.f32    %f2848, %f2848, 0.9999, 0.01;
	// end inline asm
	// begin inline asm
	fma.rn.f64    %fd1431, %fd1431, 0.9999, 0.01;
	// end inline asm
	// begin inline asm
	fma.rn.f32    %f2846, %f2846, 0.9999, 0.01;
	// end inline asm
	// begin inline asm
	fma.rn.f32    %f2848, %f2848, 0.9999, 0.01;
	// end inline asm
	// begin inline asm
	fma.rn.f64    %fd1433, %fd1433, 0.9999, 0.01;
	// end inline asm
	// begin inline asm
	fma.rn.f32    %f2846, %f2846, 0.9999, 0.01;
	// end inline asm
	// begin inline asm
	fma.rn.f32    %f2848, %f2848, 0.9999, 0.01;
	// end inline asm
	// begin inline asm
	fma.rn.f64    %fd1431, %fd1431, 0.9999, 0.01;
	// end inline asm
	// begin inline asm
	fma.rn.f32    %f2846, %f2846, 0.9999, 0.01;
	// end inline asm
	// begin inline asm
	fma.rn.f32    %f2848, %f2848, 0.9999, 0.01;
	// end inline asm
	// begin inline asm
	fma.rn.f64    %fd1433, %fd1433, 0.9999, 0.01;
	// end inline asm
	// begin inline asm
	fma.rn.f32    %f2846, %f2846, 0.9999, 0.01;
	// end inline asm
	// begin inline asm
	fma.rn.f32    %f2848, %f2848, 0.9999, 0.01;
	// end inline asm
	// begin inline asm
	fma.rn.f64    %fd1431, %fd1431, 0.9999, 0.01;
	// end inline asm
	// begin inline asm
	fma.rn.f32    %f2846, %f2846, 0.9999, 0.01;
	// end inline asm
	// begin inline asm
	fma.rn.f32    %f2848, %f2848, 0.9999, 0.01;
	// end inline asm
	// begin inline asm
	fma.rn.f64    %fd1433, %fd1433, 0.9999, 0.01;
	// end inline asm
	// begin inline asm
	fma.rn.f32    %f2846, %f2846, 0.9999, 0.01;
	// end inline asm
	// begin inline asm
	fma.rn.f32    %f2848, %f2848, 0.9999, 0.01;
	// end inline asm
	// begin inline asm
	fma.rn.f64    %fd1431, %fd1431, 0.9999, 0.01;
	// end inline asm
	// begin inline asm
	fma.rn.f32    %f2846, %f2846, 0.9999, 0.01;
	// end inline asm
	// begin inline asm
	fma.rn.f32    %f2848, %f2848, 0.9999, 0.01;
	// end inline asm
	// begin inline asm
	fma.rn.f64    %fd1433, %fd1433, 0.9999, 0.01;
	// end inline asm
	// begin inline asm
	fma.rn.f32    %f2846, %f2846, 0.9999, 0.01;
	// end inline asm
	// begin inline asm
	fma.rn.f32    %f2848, %f2848, 0.9999, 0.01;
	// end inline asm
	// begin inline asm
	fma.rn.f64    %fd1431, %fd1431, 0.9999, 0.01;
	// end inline asm
	// begin inline asm
	fma.rn.f32    %f2846, %f2846, 0.9999, 0.01;
	// end inline asm
	// begin inline asm
	fma.rn.f32    %f2848, %f2848, 0.9999, 0.01;
	// end inline asm
	// begin inline asm
	fma.rn.f64    %fd1433, %fd1433, 0.9999, 0.01;
	// end inline asm
	// begin inline asm
	fma.rn.f32    %f2846, %f2846, 0.9999, 0.01;
	// end inline asm
	// begin inline asm
	fma.rn.f32    %f2848, %f2848, 0.9999, 0.01;
	// end inline asm
	// begin inline asm
	fma.rn.f64    %fd1431, %fd1431, 0.9999, 0.01;
	// end inline asm
	// begin inline asm
	fma.rn.f32    %f2846, %f2846, 0.9999, 0.01;
	// end inline asm
	// begin inline asm
	fma.rn.f32    %f2848, %f2848, 0.9999, 0.01;
	// end inline asm
	// begin inline asm
	fma.rn.f64    %fd1433, %fd1433, 0.9999, 0.01;
	// end inline asm
	// begin inline asm
	fma.rn.f32    %f2846, %f2846, 0.9999, 0.01;
	// end inline asm
	// begin inline asm
	fma.rn.f32    %f2848, %f2848, 0.9999, 0.01;
	// end inline asm
	// begin inline asm
	fma.rn.f64    %fd1431, %fd1431, 0.9999, 0.01;
	// end inline asm
	// begin inline asm
	fma.rn.f32    %f2846, %f2846, 0.9999, 0.01;
	// end inline asm
	// begin inline asm
	fma.rn.f32    %f2848, %f2848, 0.9999, 0.01;
	// end inline asm
	// begin inline asm
	fma.rn.f64    %fd1433, %fd1433, 0.9999, 0.01;
	// end inline asm
	// begin inline asm
	fma.rn.f32    %f2846, %f2846, 0.9999, 0.01;
	// end inline asm
	// begin inline asm
	fma.rn.f32    %f2848, %f2848, 0.9999, 0.01;
	// end inline asm
	// begin inline asm
	fma.rn.f64    %fd1431, %fd1431, 0.9999, 0.01;
	// end inline asm
	// begin inline asm
	fma.rn.f32    %f2846, %f2846, 0.9999, 0.01;
	// end inline asm
	// begin inline asm
	fma.rn.f32    %f2848, %f2848, 0.9999, 0.01;
	// end inline asm
	// begin inline asm
	fma.rn.f64    %fd1433, %fd1433, 0.9999, 0.01;
	// end inline asm
	// begin inline asm
	fma.rn.f32    %f2846, %f2846, 0.9999, 0.01;
	// end inline asm
	// begin inline asm
	fma.rn.f32    %f2848, %f2848, 0.9999, 0.01;
	// end inline asm
	// begin inline asm
	fma.rn.f64    %fd1431, %fd1431, 0.9999, 0.01;
	// end inline asm
	// begin inline asm
	fma.rn.f32    %f2846, %f2846, 0.9999, 0.01;
	// end inline asm
	// begin inline asm
	fma.rn.f32    %f2848, %f2848, 0.9999, 0.01;
	// end inline asm
	// begin inline asm
	fma.rn.f64    %fd1433, %fd1433, 0.9999, 0.01;
	// end inline asm
	// begin inline asm
	fma.rn.f32    %f2846, %f2846, 0.9999, 0.01;
	// end inline asm
	// begin inline asm
	fma.rn.f32    %f2848, %f2848, 0.9999, 0.01;
	// end inline asm
	// begin inline asm
	fma.rn.f64    %fd1431, %fd1431, 0.9999, 0.01;
	// end inline asm
	// begin inline asm
	fma.rn.f32    %f2846, %f2846, 0.9999, 0.01;
	// end inline asm
	// begin inline asm
	fma.rn.f32    %f2848, %f2848, 0.9999, 0.01;
	// end inline asm
	// begin inline asm
	fma.rn.f64    %fd1433, %fd1433, 0.9999, 0.01;
	// end inline asm
	// begin inline asm
	fma.rn.f32    %f2846, %f2846, 0.9999, 0.01;
	// end inline asm
	// begin inline asm
	fma.rn.f32    %f2848, %f2848, 0.9999, 0.01;
	// end inline asm
	// begin inline asm
	fma.rn.f64    %fd1431, %fd1431, 0.9999, 0.01;
	// end inline asm
	// begin inline asm
	fma.rn.f32    %f2846, %f2846, 0.9999, 0.01;
	// end inline asm
	// begin inline asm
	fma.rn.f32    %f2848, %f2848, 0.9999, 0.01;
	// end inline asm
	// begin inline asm
	fma.rn.f64    %fd1433, %fd1433, 0.9999, 0.01;
	// end inline asm
	// begin inline asm
	fma.rn.f32    %f2846, %f2846, 0.9999, 0.01;
	// end inline asm
	// begin inline asm
	fma.rn.f32    %f2848, %f2848, 0.9999, 0.01;
	// end inline asm
	// begin inline asm
	fma.rn.f64    %fd1431, %fd1431, 0.9999, 0.01;
	// end inline asm
	// begin inline asm
	fma.rn.f32    %f2846, %f2846, 0.9999, 0.01;
	// end inline asm
	// begin inline asm
	fma.rn.f32    %f2848, %f2848, 0.9999, 0.01;
	// end inline asm
	// begin inline asm
	fma.rn.f64    %fd1433, %fd1433, 0.9999, 0.01;
	// end inline asm
	// begin inline asm
	fma.rn.f32    %f2846, %f2846, 0.9999, 0.01;
	// end inline asm
	// begin inline asm
	fma.rn.f32    %f2848, %f2848, 0.9999, 0.01;
	// end inline asm
	// begin inline asm
	fma.rn.f64    %fd1431, %fd1431, 0.9999, 0.01;
	// end inline asm
	// begin inline asm
	fma.rn.f32    %f2846, %f2846, 0.9999, 0.01;
	// end inline asm
	// begin inline asm
	fma.rn.f32    %f2848, %f2848, 0.9999, 0.01;
	// end inline asm
	// begin inline asm
	fma.rn.f64    %fd1433, %fd1433, 0.9999, 0.01;
	// end inline asm
	// begin inline asm
	fma.rn.f32    %f2846, %f2846, 0.9999, 0.01;
	// end inline asm
	// begin inline asm
	fma.rn.f32    %f2848, %f2848, 0.9999, 0.01;
	// end inline asm
	// begin inline asm
	fma.rn.f64    %fd1431, %fd1431, 0.9999, 0.01;
	// end inline asm
	// begin inline asm
	fma.rn.f32    %f2846, %f2846, 0.9999, 0.01;
	// end inline asm
	// begin inline asm
	fma.rn.f32    %f2848, %f2848, 0.9999, 0.01;
	// end inline asm
	// begin inline asm
	fma.rn.f64    %fd1433, %fd1433, 0.9999, 0.01;
	// end inline asm
	// begin inline asm
	fma.rn.f32    %f2846, %f2846, 0.9999, 0.01;
	// end inline asm
	// begin inline asm
	fma.rn.f32    %f2848, %f2848, 0.9999, 0.01;
	// end inline asm
	// begin inline asm
	fma.rn.f64    %fd1431, %fd1431, 0.9999, 0.01;
	// end inline asm
	// begin inline asm
	fma.rn.f32    %f2846, %f2846, 0.9999, 0.01;
	// end inline asm
	// begin inline asm
	fma.rn.f32    %f2848, %f2848, 0.9999, 0.01;
	// end inline asm
	// begin inline asm
	fma.rn.f64    %fd1433, %fd1433, 0.9999, 0.01;
	// end inline asm
	mov.f32 	%f4266, %f2846;
	// begin inline asm
	fma.rn.f32    %f4266, %f4266, 0.9999, 0.01;
	// end inline asm
	mov.f32 	%f4268, %f2848;
	// begin inline asm
	fma.rn.f32    %f4268, %f4268, 0.9999, 0.01;
	// end inline asm
	// begin inline asm
	fma.rn.f64    %fd1431, %fd1431, 0.9999, 0.01;
	// end inline asm
	// begin inline asm
	fma.rn.f32    %f4266, %f4266, 0.9999, 0.01;
	// end inline asm
	// begin inline asm
	fma.rn.f32    %f4268, %f4268, 0.9999, 0.01;
	// end inline asm
	// begin inline asm
	fma.rn.f64    %fd1433, %fd1433, 0.9999, 0.01;
	// end inline asm
	// begin inline asm
	fma.rn.f32    %f4266, %f4266, 0.9999, 0.01;
	// end inline asm
	// begin inline asm
	fma.rn.f32    %f4268, %f4268, 0.9999, 0.01;
	// end inline asm
	// begin inline asm
	fma.rn.f64    %fd1431, %fd1431, 0.9999, 0.01;
	// end inline asm
	// begin inline asm
	fma.rn.f32    %f4266, %f4266, 0.9999, 0.01;
	// end inline asm
	// begin inline asm
	fma.rn.f32    %f4268, %f4268, 0.9999, 0.01;
	// end inline asm
	// begin inline asm
	fma.rn.f64    %fd1433, %fd1433, 0.9999, 0.01;
	// end inline asm
	// begin inline asm
	fma.rn.f32    %f4266, %f4266, 0.9999, 0.01;
	// end inline asm
	// begin inline asm
	fma.rn.f32    %f4268, %f4268, 0.9999, 0.01;
	// end inline asm
	// begin inline asm
	fma.rn.f64    %fd1431, %fd1431, 0.9999, 0.01;
	// end inline asm
	// begin inline asm
	fma.rn.f32    %f4266, %f4266, 0.9999, 0.01;
	// end inline asm
	// begin inline asm
	fma.rn.f32    %f4268, %f4268, 0.9999, 0.01;
	// end inline asm
	// begin inline asm
	fma.rn.f64    %fd1433, %fd1433, 0.9999, 0.01;
	// end inline asm
	// begin inline asm
	fma.rn.f32    %f4266, %f4266, 0.9999, 0.01;
	// end inline asm
	// begin inline asm
	fma.rn.f32    %f4268, %f4268, 0.9999, 0.01;
	// end inline asm
	// begin inline asm
	fma.rn.f64    %fd1431, %fd1431, 0.9999, 0.01;
	// end inline asm
	// begin inline asm
	fma.rn.f32    %f4266, %f4266, 0.9999, 0.01;
	// end inline asm
	// begin inline asm
	fma.rn.f32    %f4268, %f4268, 0.9999, 0.01;
	// end inline asm
	// begin inline asm
	fma.rn.f64    %fd1433, %fd1433, 0.9999, 0.01;
	// end inline asm
	// begin inline asm
	fma.rn.f32    %f4266, %f4266, 0.9999, 0.01;
	// end inline asm
	// begin inline asm
	fma.rn.f32    %f4268, %f4268, 0.9999, 0.01;
	// end inline asm
	// begin inline asm
	fma.rn.f64    %fd1431, %fd1431, 0.9999, 0.01;
	// end inline asm
	// begin inline asm
	fma.rn.f32    %f4266, %f4266, 0.9999, 0.01;
	// end inline asm
	// begin inline asm
	fma.rn.f32    %f4268, %f4268, 0.9999, 0.01;
	// end inline asm
	// begin inline asm
	fma.rn.f64    %fd1433, %fd1433, 0.9999, 0.01;
	// end inline asm
	// begin inline asm
	fma.rn.f32    %f4266, %f4266, 0.9999, 0.01;
	// end inline asm
	// begin inline asm
	fma.rn.f32    %f4268, %f4268, 0.9999, 0.01;
	// end inline asm
	// begin inline asm
	fma.rn.f64    %fd1431, %fd1431, 0.9999, 0.01;
	// end inline asm
	// begin inline asm
	fma.rn.f32    %f4266, %f4266, 0.9999, 0.01;
	// end inline asm
	// begin inline asm
	fma.rn.f32    %f4268, %f4268, 0.9999, 0.01;
	// end inline asm
	// begin inline asm
	fma.rn.f64    %fd1433, %fd1433, 0.9999, 0.01;
	// end inline asm
	// begin inline asm
	fma.rn.f32    %f4266, %f4266, 0.9999, 0.01;
	// end inline asm
	// begin inline asm
	fma.rn.f32    %f4268, %f4268, 0.9999, 0.01;
	// end inline asm
	// begin inline asm
	fma.rn.f64    %fd1431, %fd1431, 0.9999, 0.01;
	// end inline asm
	// begin inline asm
	fma.rn.f32    %f4266, %f4266, 0.9999, 0.01;
	// end inline asm
	// begin inline asm
	fma.rn.f32    %f4268, %f4268, 0.9999, 0.01;
	// end inline asm
	// begin inline asm
	fma.rn.f64    %fd1433, %fd1433, 0.9999, 0.01;
	// end inline asm
	// begin inline asm
	fma.rn.f32    %f4266, %f4266, 0.9999, 0.01;
	// end inline asm
	// begin inline asm
	fma.rn.f32    %f4268, %f4268, 0.9999, 0.01;
	// end inline asm
	// begin inline asm
	fma.rn.f64    %fd1431, %fd1431, 0.9999, 0.01;
	// end inline asm
	// begin inline asm
	fma.rn.f32    %f4266, %f4266, 0.9999, 0.01;
	// end inline asm
	// begin inline asm
	fma.rn.f32    %f4268, %f4268, 0.9999, 0.01;
	// end inline asm
	// begin inline asm
	fma.rn.f64    %fd1433, %fd1433, 0.9999, 0.01;
	// end inline asm
	// begin inline asm
	fma.rn.f32    %f4266, %f4266, 0.9999, 0.01;
	// end inline asm
	// begin inline asm
	fma.rn.f32    %f4268, %f4268, 0.9999, 0.01;
	// end inline asm
	// begin inline asm
	fma.rn.f64    %fd1431, %fd1431, 0.9999, 0.01;
	// end inline asm
	// begin inline asm
	fma.rn.f32    %f4266, %f4266, 0.9999, 0.01;
	// end inline asm
	// begin inline asm
	fma.rn.f32    %f4268, %f4268, 0.9999, 0.01;
	// end inline asm
	// begin inline asm
	fma.rn.f64    %fd1433, %fd1433, 0.9999, 0.01;
	// end inline asm
	// begin inline asm
	fma.rn.f32    %f4266, %f4266, 0.9999, 0.01;
	// end inline asm
	// begin inline asm
	fma.rn.f32    %f4268, %f4268, 0.9999, 0.01;
	// end inline asm
	// begin inline asm
	fma.rn.f64    %fd1431, %fd1431, 0.9999, 0.01;
	// end inline asm
	// begin inline asm
	fma.rn.f32    %f4266, %f4266, 0.9999, 0.01;
	// end inline asm
	// begin inline asm
	fma.rn.f32    %f4268, %f4268, 0.9999, 0.01;
	// end inline asm
	// begin inline asm
	fma.rn.f64    %fd1433, %fd1433, 0.9999, 0.01;
	// end inline asm
	// begin inline asm
	fma.rn.f32    %f4266, %f4266, 0.9999, 0.01;
	// end inline asm
	// begin inline asm
	fma.rn.f32    %f4268, %f4268, 0.9999, 0.01;
	// end inline asm
	// begin inline asm
	fma.rn.f64    %fd1431, %fd1431, 0.9999, 0.01;
	// end inline asm
	// begin inline asm
	fma.rn.f32    %f4266, %f4266, 0.9999, 0.01;
	// end inline asm
	// begin inline asm
	fma.rn.f32    %f4268, %f4268, 0.9999, 0.01;
	// end inline asm
	// begin inline asm
	fma.rn.f64    %fd1433, %fd1433, 0.9999, 0.01;
	// end inline asm
	// begin inline asm
	fma.rn.f32    %f4266, %f4266, 0.9999, 0.01;
	// end inline asm
	// begin inline asm
	fma.rn.f32    %f4268, %f4268, 0.9999, 0.01;
	// end inline asm
	// begin inline asm
	fma.rn.f64    %fd1431, %fd1431, 0.9999, 0.01;
	// end inline asm
	// begin inline asm
	fma.rn.f32    %f4266, %f4266, 0.9999, 0.01;
	// end inline asm
	// begin inline asm
	fma.rn.f32    %f4268, %f4268, 0.9999, 0.01;
	// end inline asm
	// begin inline asm
	fma.rn.f64    %fd1433, %fd1433, 0.9999, 0.01;
	// end inline asm
	// begin inline asm
	fma.rn.f32    %f4266, %f4266, 0.9999, 0.01;
	// end inline asm
	// begin inline asm
	fma.rn.f32    %f4268, %f4268, 0.9999, 0.01;
	// end inline asm
	// begin inline asm
	fma.rn.f64    %fd1431, %fd1431, 0.9999, 0.01;
	// end inline asm
	// begin inline asm
	fma.rn.f32    %f4266, %f4266, 0.9999, 0.01;
	// end inline asm
	// begin inline asm
	fma.rn.f32    %f4268, %f4268, 0.9999, 0.01;
	// end inline asm
	// begin inline asm
	fma.rn.f64    %fd1433, %fd1433, 0.9999, 0.01;
	// end inline asm
	// begin inline asm
	fma.rn.f32    %f4266, %f4266, 0.9999, 0.01;
	// end inline asm
	// begin inline asm
	fma.rn.f32    %f4268, %f4268, 0.9999, 0.01;
	// end inline asm
	// begin inline asm
	fma.rn.f64    %fd1431, %fd1431, 0.9999, 0.01;
	// end inline asm
	// begin inline asm
	fma.rn.f32    %f4266, %f4266, 0.9999, 0.01;
	// end inline asm
	// begin inline asm
	fma.rn.f32    %f4268, %f4268, 0.9999, 0.01;
	// end inline asm
	// begin inline asm
	fma.rn.f64    %fd1433, %fd1433, 0.9999, 0.01;
	// end inline asm
	// begin inline asm
	fma.rn.f32    %f4266, %f4266, 0.9999, 0.01;
	// end inline asm
	// begin inline asm
	fma.rn.f32    %f4268, %f4268, 0.9999, 0.01;
	// end inline asm
	// begin inline asm
	fma.rn.f64    %fd1431, %fd1431, 0.9999, 0.01;
	// end inline asm
	// begin inline asm
	fma.rn.f32    %f4266, %f4266, 0.9999, 0.01;
	// end inline asm
	// begin inline asm
	fma.rn.f32    %f4268, %f4268, 0.9999, 0.01;
	// end inline asm
	// begin inline asm
	fma.rn.f64    %fd1433, %fd1433, 0.9999, 0.01;
	// end inline asm
	// begin inline asm
	fma.rn.f32    %f4266, %f4266, 0.9999, 0.01;
	// end inline asm
	// begin inline asm
	fma.rn.f32    %f4268, %f4268, 0.9999, 0.01;
	// end inline asm
	// begin inline asm
	fma.rn.f64    %fd1431, %fd1431, 0.9999, 0.01;
	// end inline asm
	// begin inline asm
	fma.rn.f32    %f4266, %f4266, 0.9999, 0.01;
	// end inline asm
	// begin inline asm
	fma.rn.f32    %f4268, %f4268, 0.9999, 0.01;
	// end inline asm
	// begin inline asm
	fma.rn.f64    %fd1433, %fd1433, 0.9999, 0.01;
	// end inline asm
	// begin inline asm
	fma.rn.f32    %f4266, %f4266, 0.9999, 0.01;
	// end inline asm
	// begin inline asm
	fma.rn.f32    %f4268, %f4268, 0.9999, 0.01;
	// end inline asm
	// begin inline asm
	fma.rn.f64    %fd1431, %fd1431, 0.9999, 0.01;
	// end inline asm
	// begin inline asm
	fma.rn.f32    %f4266, %f4266, 0.9999, 0.01;
	// end inline asm
	// begin inline asm
	fma.rn.f32    %f4268, %f4268, 0.9999, 0.01;
	// end inline asm
	// begin inline asm
	fma.rn.f64    %fd1433, %fd1433, 0.9999, 0.01;
	// end inline asm
	// begin inline asm
	fma.rn.f32    %f4266, %f4266, 0.9999, 0.01;
	// end inline asm
	// begin inline asm
	fma.rn.f32    %f4268, %f4268, 0.9999, 0.01;
	// end inline asm
	// begin inline asm
	fma.rn.f64    %fd1431, %fd1431, 0.9999, 0.01;
	// end inline asm
	// begin inline asm
	fma.rn.f32    %f4266, %f4266, 0.9999, 0.01;
	// end inline asm
	// begin inline asm
	fma.rn.f32    %f4268, %f4268, 0.9999, 0.01;
	// end inline asm
	// begin inline asm
	fma.rn.f64    %fd1433, %fd1433, 0.9999, 0.01;
	// end inline asm
	// begin inline asm
	fma.rn.f32    %f4266, %f4266, 0.9999, 0.01;
	// end inline asm
	// begin inline asm
	fma.rn.f32    %f4268, %f4268, 0.9999, 0.01;
	// end inline asm
	// begin inline asm
	fma.rn.f64    %fd1431, %fd1431, 0.9999, 0.01;
	// end inline asm
	// begin inline asm
	fma.rn.f32    %f4266, %f4266, 0.9999, 0.01;
	// end inline asm
	// begin inline asm
	fma.rn.f32    %f4268, %f4268, 0.9999, 0.01;
	// end inline asm
	// begin inline asm
	fma.rn.f64    %fd1433, %fd1433, 0.9999, 0.01;
	// end inline asm
	// begin inline asm
	fma.rn.f32    %f4266, %f4266, 0.9999, 0.01;
	// end inline asm
	// begin inline asm
	fma.rn.f32    %f4268, %f4268, 0.9999, 0.01;
	// end inline asm
	// begin inline asm
	fma.rn.f64    %fd1431, %fd1431, 0.9999, 0.01;
	// end inline asm
	// begin inline asm
	fma.rn.f32    %f4266, %f4266, 0.9999, 0.01;
	// end inline asm
	// begin inline asm
	fma.rn.f32    %f4268, %f4268, 0.9999, 0.01;
	// end inline asm
	// begin inline asm
	fma.rn.f64    %fd1433, %fd1433, 0.9999, 0.01;
	// end inline asm
	// begin inline asm
	fma.rn.f32    %f4266, %f4266, 0.9999, 0.01;
	// end inline asm
	// begin inline asm
	fma.rn.f32    %f4268, %f4268, 0.9999, 0.01;
	// end inline asm
	// begin inline asm
	fma.rn.f64    %fd1431, %fd1431, 0.9999, 0.01;
	// end inline asm
	// begin inline asm
	fma.rn.f32    %f4266, %f4266, 0.9999, 0.01;
	// end inline asm
	// begin inline asm
	fma.rn.f32    %f4268, %f4268, 0.9999, 0.01;
	// end inline asm
	// begin inline asm
	fma.rn.f64    %fd1433, %fd1433, 0.9999, 0.01;
	// end inline asm
	// begin inline asm
	fma.rn.f32    %f4266, %f4266, 0.9999, 0.01;
	// end inline asm
	// begin inline asm
	fma.rn.f32    %f4268, %f4268, 0.9999, 0.01;
	// end inline asm
	// begin inline asm
	fma.rn.f64    %fd1431, %fd1431, 0.9999, 0.01;
	// end inline asm
	// begin inline asm
	fma.rn.f32    %f4266, %f4266, 0.9999, 0.01;
	// end inline asm
	// begin inline asm
	fma.rn.f32    %f4268, %f4268, 0.9999, 0.01;
	// end inline asm
	// begin inline asm
	fma.rn.f64    %fd1433, %fd1433, 0.9999, 0.01;
	// end inline asm
	// begin inline asm
	fma.rn.f32    %f4266, %f4266, 0.9999, 0.01;
	// end inline asm
	// begin inline asm
	fma.rn.f32    %f4268, %f4268, 0.9999, 0.01;
	// end inline asm
	// begin inline asm
	fma.rn.f64    %fd1431, %fd1431, 0.9999, 0.01;
	// end inline asm
	// begin inline asm
	fma.rn.f32    %f4266, %f4266, 0.9999, 0.01;
	// end inline asm
	// begin inline asm
	fma.rn.f32    %f4268, %f4268, 0.9999, 0.01;
	// end inline asm
	// begin inline asm
	fma.rn.f64    %fd1433, %fd1433, 0.9999, 0.01;
	// end inline asm
	// begin inline asm
	fma.rn.f32    %f4266, %f4266, 0.9999, 0.01;
	// end inline asm
	// begin inline asm
	fma.rn.f32    %f4268, %f4268, 0.9999, 0.01;
	// end inline asm
	// begin inline asm
	fma.rn.f64    %fd1431, %fd1431, 0.9999, 0.01;
	// end inline asm
	// begin inline asm
	fma.rn.f32    %f4266, %f4266, 0.9999, 0.01;
	// end inline asm
	// begin inline asm
	fma.rn.f32    %f4268, %f4268, 0.9999, 0.01;
	// end inline asm
	// begin inline asm
	fma.rn.f64    %fd1433, %fd1433, 0.9999, 0.01;
	// end inline asm
	// begin inline asm
	fma.rn.f32    %f4266, %f4266, 0.9999, 0.01;
	// end inline asm
	// begin inline asm
	fma.rn.f32    %f4268, %f4268, 0.9999, 0.01;
	// end inline asm
	// begin inline asm
	fma.rn.f64    %fd1431, %fd1431, 0.9999, 0.01;
	// end inline asm
	// begin inline asm
	fma.rn.f32    %f4266, %f4266, 0.9999, 0.01;
	// end inline asm
	// begin inline asm
	fma.rn.f32    %f4268, %f4268, 0.9999, 0.01;
	// end inline asm
	// begin inline asm
	fma.rn.f64    %fd1433, %fd1433, 0.9999, 0.01;
	// end inline asm
	// begin inline asm
	fma.rn.f32    %f4266, %f4266, 0.9999, 0.01;
	// end inline asm
	// begin inline asm
	fma.rn.f32    %f4268, %f4268, 0.9999, 0.01;
	// end inline asm
	// begin inline asm
	fma.rn.f64    %fd1431, %fd1431, 0.9999, 0.01;
	// end inline asm
	// begin inline asm
	fma.rn.f32    %f4266, %f4266, 0.9999, 0.01;
	// end inline asm
	// begin inline asm
	fma.rn.f32    %f4268, %f4268, 0.9999, 0.01;
	// end inline asm
	// begin inline asm
	fma.rn.f64    %fd1433, %fd1433, 0.9999, 0.01;
	// end inline asm
	// begin inline asm
	fma.rn.f32    %f4266, %f4266, 0.9999, 0.01;
	// end inline asm
	// begin inline asm
	fma.rn.f32    %f4268, %f4268, 0.9999, 0.01;
	// end inline asm
	// begin inline asm
	fma.rn.f64    %fd1431, %fd1431, 0.9999, 0.01;
	// end inline asm
	// begin inline asm
	fma.rn.f32    %f4266, %f4266, 0.9999, 0.01;
	// end inline asm
	// begin inline asm
	fma.rn.f32    %f4268, %f4268, 0.9999, 0.01;
	// end inline asm
	// begin inline asm
	fma.rn.f64    %fd1433, %fd1433, 0.9999, 0.01;
	// end inline asm
	// begin inline asm
	fma.rn.f32    %f4266, %f4266, 0.9999, 0.01;
	// end inline asm
	// begin inline asm
	fma.rn.f32    %f4268, %f4268, 0.9999, 0.01;
	// end inline asm
	// begin inline asm
	fma.rn.f64    %fd1431, %fd1431, 0.9999, 0.01;
	// end inline asm
	// begin inline asm
	fma.rn.f32    %f4266, %f4266, 0.9999, 0.01;
	// end inline asm
	// begin inline asm
	fma.rn.f32    %f4268, %f4268, 0.9999, 0.01;
	// end inline asm
	// begin inline asm
	fma.rn.f64    %fd1433, %fd1433, 0.9999, 0.01;
	// end inline asm
	// begin inline asm
	fma.rn.f32    %f4266, %f4266, 0.9999, 0.01;
	// end inline asm
	// begin inline asm
	fma.rn.f32    %f4268, %f4268, 0.9999, 0.01;
	// end inline asm
	// begin inline asm
	fma.rn.f64    %fd1431, %fd1431, 0.9999, 0.01;
	// end inline asm
	// begin inline asm
	fma.rn.f32    %f4266, %f4266, 0.9999, 0.01;
	// end inline asm
	// begin inline asm
	fma.rn.f32    %f4268, %f4268, 0.9999, 0.01;
	// end inline asm
	// begin inline asm
	fma.rn.f64    %fd1433, %fd1433, 0.9999, 0.01;
	// end inline asm
	// begin inline asm
	fma.rn.f32    %f4266, %f4266, 0.9999, 0.01;
	// end inline asm
	// begin inline asm
	fma.rn.f32    %f4268, %f4268, 0.9999, 0.01;
	// end inline asm
	// begin inline asm
	fma.rn.f64    %fd1431, %fd1431, 0.9999, 0.01;
	// end inline asm
	// begin inline asm
	fma.rn.f32    %f4266, %f4266, 0.9999, 0.01;
	// end inline asm
	// begin inline asm
	fma.rn.f32    %f4268, %f4268, 0.9999, 0.01;
	// end inline asm
	// begin inline asm
	fma.rn.f64    %fd1433, %fd1433, 0.9999, 0.01;
	// end inline asm
	// begin inline asm
	fma.rn.f32    %f4266, %f4266, 0.9999, 0.01;
	// end inline asm
	// begin inline asm
	fma.rn.f32    %f4268, %f4268, 0.9999, 0.01;
	// end inline asm
	// begin inline asm
	fma.rn.f64    %fd1431, %fd1431, 0.9999, 0.01;
	// end inline asm
	// begin inline asm
	fma.rn.f32    %f4266, %f4266, 0.9999, 0.01;
	// end inline asm
	// begin inline asm
	fma.rn.f32    %f4268, %f4268, 0.9999, 0.01;
	// end inline asm
	// begin inline asm
	fma.rn.f64    %fd1433, %fd1433, 0.9999, 0.01;
	// end inline asm
	// begin inline asm
	fma.rn.f32    %f4266, %f4266, 0.9999, 0.01;
	// end inline asm
	// begin inline asm
	fma.rn.f32    %f4268, %f4268, 0.9999, 0.01;
	// end inline asm
	// begin inline asm
	fma.rn.f64    %fd1431, %fd1431, 0.9999, 0.01;
	// end inline asm
	// begin inline asm
	fma.rn.f32    %f4266, %f4266, 0.9999, 0.01;
	// end inline asm
	// begin inline asm
	fma.rn.f32    %f4268, %f4268, 0.9999, 0.01;
	// end inline asm
	// begin inline asm
	fma.rn.f64    %fd1433, %fd1433, 0.9999, 0.01;
	// end inline asm
	// begin inline asm
	fma.rn.f32    %f4266, %f4266, 0.9999, 0.01;
	// end inline asm
	// begin inline asm
	fma.rn.f32    %f4268, %f4268, 0.9999, 0.01;
	// end inline asm
	// begin inline asm
	fma.rn.f64    %fd1431, %fd1431, 0.9999, 0.01;
	// end inline asm
	// begin inline asm
	fma.rn.f32    %f4266, %f4266, 0.9999, 0.01;
	// end inline asm
	// begin inline asm
	fma.rn.f32    %f4268, %f4268, 0.9999, 0.01;
	// end inline asm
	// begin inline asm
	fma.rn.f64    %fd1433, %fd1433, 0.9999, 0.01;
	// end inline asm
	// begin inline asm
	fma.rn.f32    %f4266, %f4266, 0.9999, 0.01;
	// end inline asm
	// begin inline asm
	fma.rn.f32    %f4268, %f4268, 0.9999, 0.01;
	// end inline asm
	// begin inline asm
	fma.rn.f64    %fd1431, %fd1431, 0.9999, 0.01;
	// end inline asm
	// begin inline asm
	fma.rn.f32    %f4266, %f4266, 0.9999, 0.01;
	// end inline asm
	// begin inline asm
	fma.rn.f32    %f4268, %f4268, 0.9999, 0.01;
	// end inline asm
	// begin inline asm
	fma.rn.f64    %fd1433, %fd1433, 0.9999, 0.01;
	// end inline asm
	// begin inline asm
	fma.rn.f32    %f4266, %f4266, 0.9999, 0.01;
	// end inline asm
	// begin inline asm
	fma.rn.f32    %f4268, %f4268, 0.9999, 0.01;
	// end inline asm
	// begin inline asm
	fma.rn.f64    %fd1431, %fd1431, 0.9999, 0.01;
	// end inline asm
	// begin inline asm
	fma.rn.f32    %f4266, %f4266, 0.9999, 0.01;
	// end inline asm
	// begin inline asm
	fma.rn.f32    %f4268, %f4268, 0.9999, 0.01;
	// end inline asm
	// begin inline asm
	fma.rn.f64    %fd1433, %fd1433, 0.9999, 0.01;
	// end inline asm
	// begin inline asm
	fma.rn.f32    %f4266, %f4266, 0.9999, 0.01;
	// end inline asm
	// begin inline asm
	fma.rn.f32    %f4268, %f4268, 0.9999, 0.01;
	// end inline asm
	// begin inline asm
	fma.rn.f64    %fd1431, %fd1431, 0.9999, 0.01;
	// end inline asm
	// begin inline asm
	fma.rn.f32    %f4266, %f4266, 0.9999, 0.01;
	// end inline asm
	// begin inline asm
	fma.rn.f32    %f4268, %f4268, 0.9999, 0.01;
	// end inline asm
	// begin inline asm
	fma.rn.f64    %fd1433, %fd1433, 0.9999, 0.01;
	// end inline asm
	// begin inline asm
	fma.rn.f32    %f4266, %f4266, 0.9999, 0.01;
	// end inline asm
	// begin inline asm
	fma.rn.f32    %f4268, %f4268, 0.9999, 0.01;
	// end inline asm
	// begin inline asm
	fma.rn.f64    %fd1431, %fd1431, 0.9999, 0.01;
	// end inline asm
	// begin inline asm
	fma.rn.f32    %f4266, %f4266, 0.9999, 0.01;
	// end inline asm
	// begin inline asm
	fma.rn.f32    %f4268, %f4268, 0.9999, 0.01;
	// end inline asm
	// begin inline asm
	fma.rn.f64    %fd1433, %fd1433, 0.9999, 0.01;
	// end inline asm
	// begin inline asm
	fma.rn.f32    %f4266, %f4266, 0.9999, 0.01;
	// end inline asm
	// begin inline asm
	fma.rn.f32    %f4268, %f4268, 0.9999, 0.01;
	// end inline asm
	// begin inline asm
	fma.rn.f64    %fd1431, %fd1431, 0.9999, 0.01;
	// end inline asm
	// begin inline asm
	fma.rn.f32    %f4266, %f4266, 0.9999, 0.01;
	// end inline asm
	// begin inline asm
	fma.rn.f32    %f4268, %f4268, 0.9999, 0.01;
	// end inline asm
	// begin inline asm
	fma.rn.f64    %fd1433, %fd1433, 0.9999, 0.01;
	// end inline asm
	// begin inline asm
	fma.rn.f32    %f4266, %f4266, 0.9999, 0.01;
	// end inline asm
	// begin inline asm
	fma.rn.f32    %f4268, %f4268, 0.9999, 0.01;
	// end inline asm
	// begin inline asm
	fma.rn.f64    %fd1431, %fd1431, 0.9999, 0.01;
	// end inline asm
	// begin inline asm
	fma.rn.f32    %f4266, %f4266, 0.9999, 0.01;
	// end inline asm
	// begin inline asm
	fma.rn.f32    %f4268, %f4268, 0.9999, 0.01;
	// end inline asm
	// begin inline asm
	fma.rn.f64    %fd1433, %fd1433, 0.9999, 0.01;
	// end inline asm
	// begin inline asm
	fma.rn.f32    %f4266, %f4266, 0.9999, 0.01;
	// end inline asm
	// begin inline asm
	fma.rn.f32    %f4268, %f4268, 0.9999, 0.01;
	// end inline asm
	// begin inline asm
	fma.rn.f64    %fd1431, %fd1431, 0.9999, 0.01;
	// end inline asm
	// begin inline asm
	fma.rn.f32    %f4266, %f4266, 0.9999, 0.01;
	// end inline asm
	// begin inline asm
	fma.rn.f32    %f4268, %f4268, 0.9999, 0.01;
	// end inline asm
	// begin inline asm
	fma.rn.f64    %fd1433, %fd1433, 0.9999, 0.01;
	// end inline asm
	// begin inline asm
	fma.rn.f32    %f4266, %f4266, 0.9999, 0.01;
	// end inline asm
	// begin inline asm
	fma.rn.f32    %f4268, %f4268, 0.9999, 0.01;
	// end inline asm
	// begin inline asm
	fma.rn.f64    %fd1431, %fd1431, 0.9999, 0.01;
	// end inline asm
	// begin inline asm
	fma.rn.f32    %f4266, %f4266, 0.9999, 0.01;
	// end inline asm
	// begin inline asm
	fma.rn.f32    %f4268, %f4268, 0.9999, 0.01;
	// end inline asm
	// begin inline asm
	fma.rn.f64    %fd1433, %fd1433, 0.9999, 0.01;
	// end inline asm
	// begin inline asm
	fma.rn.f32    %f4266, %f4266, 0.9999, 0.01;
	// end inline asm
	// begin inline asm
	fma.rn.f32    %f4268, %f4268, 0.9999, 0.01;
	// end inline asm
	// begin inline asm
	fma.rn.f64    %fd1431, %fd1431, 0.9999, 0.01;
	// end inline asm
	// begin inline asm
	fma.rn.f32    %f4266, %f4266, 0.9999, 0.01;
	// end inline asm
	// begin inline asm
	fma.rn.f32    %f4268, %f4268, 0.9999, 0.01;
	// end inline asm
	// begin inline asm
	fma.rn.f64    %fd1433, %fd1433, 0.9999, 0.01;
	// end inline asm
	// begin inline asm
	fma.rn.f32    %f4266, %f4266, 0.9999, 0.01;
	// end inline asm
	// begin inline asm
	fma.rn.f32    %f4268, %f4268, 0.9999, 0.01;
	// end inline asm
	// begin inline asm
	fma.rn.f64    %fd1431, %fd1431, 0.9999, 0.01;
	// end inline asm
	// begin inline asm
	fma.rn.f32    %f4266, %f4266, 0.9999, 0.01;
	// end inline asm
	// begin inline asm
	fma.rn.f32    %f4268, %f4268, 0.9999, 0.01;
	// end inline asm
	// begin inline asm
	fma.rn.f64    %fd1433, %fd1433, 0.9999, 0.01;
	// end inline asm
	// begin inline asm
	fma.rn.f32    %f4266, %f4266, 0.9999, 0.01;
	// end inline asm
	// begin inline asm
	fma.rn.f32    %f4268, %f4268, 0.9999, 0.01;
	// end inline asm
	// begin inline asm
	fma.rn.f64    %fd1431, %fd1431, 0.9999, 0.01;
	// end inline asm
	// begin inline asm
	fma.rn.f32    %f4266, %f4266, 0.9999, 0.01;
	// end inline asm
	// begin inline asm
	fma.rn.f32    %f4268, %f4268, 0.9999, 0.01;
	// end inline asm
	// begin inline asm
	fma.rn.f64    %fd1433, %fd1433, 0.9999, 0.01;
	// end inline asm
	// begin inline asm
	fma.rn.f32    %f4266, %f4266, 0.9999, 0.01;
	// end inline asm
	// begin inline asm
	fma.rn.f32    %f4268, %f4268, 0.9999, 0.01;
	// end inline asm
	// begin inline asm
	fma.rn.f64    %fd1431, %fd1431, 0.9999, 0.01;
	// end inline asm
	// begin inline asm
	fma.rn.f32    %f4266, %f4266, 0.9999, 0.01;
	// end inline asm
	// begin inline asm
	fma.rn.f32    %f4268, %f4268, 0.9999, 0.01;
	// end inline asm
	// begin inline asm
	fma.rn.f64    %fd1433, %fd1433, 0.9999, 0.01;
	// end inline asm
	// begin inline asm
	fma.rn.f32    %f4266, %f4266, 0.9999, 0.01;
	// end inline asm
	// begin inline asm
	fma.rn.f32    %f4268, %f4268, 0.9999, 0.01;
	// end inline asm
	// begin inline asm
	fma.rn.f64    %fd1431, %fd1431, 0.9999, 0.01;
	// end inline asm
	// begin inline asm
	fma.rn.f32    %f4266, %f4266, 0.9999, 0.01;
	// end inline asm
	// begin inline asm
	fma.rn.f32    %f4268, %f4268, 0.9999, 0.01;
	// end inline asm
	// begin inline asm
	fma.rn.f64    %fd1433, %fd1433, 0.9999, 0.01;
	// end inline asm
	// begin inline asm
	fma.rn.f32    %f4266, %f4266, 0.9999, 0.01;
	// end inline asm
	// begin inline asm
	fma.rn.f32    %f4268, %f4268, 0.9999, 0.01;
	// end inline asm
	// begin inline asm
	fma.rn.f64    %fd1431, %fd1431, 0.9999, 0.01;
	// end inline asm
	// begin inline asm
	fma.rn.f32    %f4266, %f4266, 0.9999, 0.01;
	// end inline asm
	// begin inline asm
	fma.rn.f32    %f4268, %f4268, 0.9999, 0.01;
	// end inline asm
	// begin inline asm
	fma.rn.f64    %fd1433, %fd1433, 0.9999, 0.01;
	// end inline asm
	// begin inline asm
	fma.rn.f32    %f4266, %f4266, 0.9999, 0.01;
	// end inline asm
	// begin inline asm
	fma.rn.f32    %f4268, %f4268, 0.9999, 0.01;
	// end inline asm
	// begin inline asm
	fma.rn.f64    %fd1431, %fd1431, 0.9999, 0.01;
	// end inline asm
	// begin inline asm
	fma.rn.f32    %f4266, %f4266, 0.9999, 0.01;
	// end inline asm
	// begin inline asm
	fma.rn.f32    %f4268, %f4268, 0.9999, 0.01;
	// end inline asm
	// begin inline asm
	fma.rn.f64    %fd1433, %fd1433, 0.9999, 0.01;
	// end inline asm
	// begin inline asm
	fma.rn.f32    %f4266, %f4266, 0.9999, 0.01;
	// end inline asm
	// begin inline asm
	fma.rn.f32    %f4268, %f4268, 0.9999, 0.01;
	// end inline asm
	// begin inline asm
	fma.rn.f64    %fd1431, %fd1431, 0.9999, 0.01;
	// end inline asm
	// begin inline asm
	fma.rn.f32    %f4266, %f4266, 0.9999, 0.01;
	// end inline asm
	// begin inline asm
	fma.rn.f32    %f4268, %f4268, 0.9999, 0.01;
	// end inline asm
	// begin inline asm
	fma.rn.f64    %fd1433, %fd1433, 0.9999, 0.01;
	// end inline asm
	// begin inline asm
	fma.rn.f32    %f4266, %f4266, 0.9999, 0.01;
	// end inline asm
	// begin inline asm
	fma.rn.f32    %f4268, %f4268, 0.9999, 0.01;
	// end inline asm
	// begin inline asm
	fma.rn.f64    %fd1431, %fd1431, 0.9999, 0.01;
	// end inline asm
	// begin inline asm
	fma.rn.f32    %f4266, %f4266, 0.9999, 0.01;
	// end inline asm
	// begin inline asm
	fma.rn.f32    %f4268, %f4268, 0.9999, 0.01;
	// end inline asm
	// begin inline asm
	fma.rn.f64    %fd1433, %fd1433, 0.9999, 0.01;
	// end inline asm
	// begin inline asm
	fma.rn.f32    %f4266, %f4266, 0.9999, 0.01;
	// end inline asm
	// begin inline asm
	fma.rn.f32    %f4268, %f4268, 0.9999, 0.01;
	// end inline asm
	// begin inline asm
	fma.rn.f64    %fd1431, %fd1431, 0.9999, 0.01;
	// end inline asm
	// begin inline asm
	fma.rn.f32    %f4266, %f4266, 0.9999, 0.01;
	// end inline asm
	// begin inline asm
	fma.rn.f32    %f4268, %f4268, 0.9999, 0.01;
	// end inline asm
	// begin inline asm
	fma.rn.f64    %fd1433, %fd1433, 0.9999, 0.01;
	// end inline asm
	// begin inline asm
	fma.rn.f32    %f4266, %f4266, 0.9999, 0.01;
	// end inline asm
	// begin inline asm
	fma.rn.f32    %f4268, %f4268, 0.9999, 0.01;
	// end inline asm
	// begin inline asm
	fma.rn.f64    %fd1431, %fd1431, 0.9999, 0.01;
	// end inline asm
	// begin inline asm
	fma.rn.f32    %f4266, %f4266, 0.9999, 0.01;
	// end inline asm
	// begin inline asm
	fma.rn.f32    %f4268, %f4268, 0.9999, 0.01;
	// end inline asm
	// begin inline asm
	fma.rn.f64    %fd1433, %fd1433, 0.9999, 0.01;
	// end inline asm
	// begin inline asm
	fma.rn.f32    %f4266, %f4266, 0.9999, 0.01;
	// end inline asm
	// begin inline asm
	fma.rn.f32    %f4268, %f4268, 0.9999, 0.01;
	// end inline asm
	// begin inline asm
	fma.rn.f64    %fd1431, %fd1431, 0.9999, 0.01;
	// end inline asm
	// begin inline asm
	fma.rn.f32    %f4266, %f4266, 0.9999, 0.01;
	// end inline asm
	// begin inline asm
	fma.rn.f32    %f4268, %f4268, 0.9999, 0.01;
	// end inline asm
	// begin inline asm
	fma.rn.f64    %fd1433, %fd1433, 0.9999, 0.01;
	// end inline asm
	// begin inline asm
	fma.rn.f32    %f4266, %f4266, 0.9999, 0.01;
	// end inline asm
	// begin inline asm
	fma.rn.f32    %f4268, %f4268, 0.9999, 0.01;
	// end inline asm
	// begin inline asm
	fma.rn.f64    %fd1431, %fd1431, 0.9999, 0.01;
	// end inline asm
	// begin inline asm
	fma.rn.f32    %f4266, %f4266, 0.9999, 0.01;
	// end inline asm
	// begin inline asm
	fma.rn.f32    %f4268, %f4268, 0.9999, 0.01;
	// end inline asm
	// begin inline asm
	fma.rn.f64    %fd1433, %fd1433, 0.9999, 0.01;
	// end inline asm
	// begin inline asm
	fma.rn.f32    %f4266, %f4266, 0.9999, 0.01;
	// end inline asm
	// begin inline asm
	fma.rn.f32    %f4268, %f4268, 0.9999, 0.01;
	// end inline asm
	// begin inline asm
	fma.rn.f64    %fd1431, %fd1431, 0.9999, 0.01;
	// end inline asm
	// begin inline asm
	fma.rn.f32    %f4266, %f4266, 0.9999, 0.01;
	// end inline asm
	// begin inline asm
	fma.rn.f32    %f4268, %f4268, 0.9999, 0.01;
	// end inline asm
	// begin inline asm
	fma.rn.f64    %fd1433, %fd1433, 0.9999, 0.01;
	// end inline asm
	// begin inline asm
	fma.rn.f32    %f4266, %f4266, 0.9999, 0.01;
	// end inline asm
	// begin inline asm
	fma.rn.f32    %f4268, %f4268, 0.9999, 0.01;
	// end inline asm
	// begin inline asm
	fma.rn.f64    %fd1431, %fd1431, 0.9999, 0.01;
	// end inline asm
	// begin inline asm
	fma.rn.f32    %f4266, %f4266, 0.9999, 0.01;
	// end inline asm
	// begin inline asm
	fma.rn.f32    %f4268, %f4268, 0.9999, 0.01;
	// end inline asm
	// begin inline asm
	fma.rn.f64    %fd1433, %fd1433, 0.9999, 0.01;
	// end inline asm
	// begin inline asm
	fma.rn.f32    %f4266, %f4266, 0.9999, 0.01;
	// end inline asm
	// begin inline asm
	fma.rn.f32    %f4268, %f4268, 0.9999, 0.01;
	// end inline asm
	// begin inline asm
	fma.rn.f64    %fd1431, %fd1431, 0.9999, 0.01;
	// end inline asm
	// begin inline asm
	fma.rn.f32    %f4266, %f4266, 0.9999, 0.01;
	// end inline asm
	// begin inline asm
	fma.rn.f32    %f4268, %f4268, 0.9999, 0.01;
	// end inline asm
	// begin inline asm
	fma.rn.f64    %fd1433, %fd1433, 0.9999, 0.01;
	// end inline asm
	// begin inline asm
	fma.rn.f32    %f4266, %f4266, 0.9999, 0.01;
	// end inline asm
	// begin inline asm
	fma.rn.f32    %f4268, %f4268, 0.9999, 0.01;
	// end inline asm
	// begin inline asm
	fma.rn.f64    %fd1431, %fd1431, 0.9999, 0.01;
	// end inline asm
	// begin inline asm
	fma.rn.f32    %f4266, %f4266, 0.9999, 0.01;
	// end inline asm
	// begin inline asm
	fma.rn.f32    %f4268, %f4268, 0.9999, 0.01;
	// end inline asm
	// begin inline asm
	fma.rn.f64    %fd1433, %fd1433, 0.9999, 0.01;
	// end inline asm
	// begin inline asm
	fma.rn.f32    %f4266, %f4266, 0.9999, 0.01;
	// end inline asm
	// begin inline asm
	fma.rn.f32    %f4268, %f4268, 0.9999, 0.01;
	// end inline asm
	// begin inline asm
	fma.rn.f64    %fd1431, %fd1431, 0.9999, 0.01;
	// end inline asm
	// begin inline asm
	fma.rn.f32    %f4266, %f4266, 0.9999, 0.01;
	// end inline asm
	// begin inline asm
	fma.rn.f32    %f4268, %f4268, 0.9999, 0.01;
	// end inline asm
	// begin inline asm
	fma.rn.f64    %fd1433, %fd1433, 0.9999, 0.01;
	// end inline asm
	// begin inline asm
	fma.rn.f32    %f4266, %f4266, 0.9999, 0.01;
	// end inline asm
	// begin inline asm
	fma.rn.f32    %f4268, %f4268, 0.9999, 0.01;
	// end inline asm
	// begin inline asm
	fma.rn.f64    %fd1431, %fd1431, 0.9999, 0.01;
	// end inline asm
	// begin inline asm
	fma.rn.f32    %f4266, %f4266, 0.9999, 0.01;
	// end inline asm
	// begin inline asm
	fma.rn.f32    %f4268, %f4268, 0.9999, 0.01;
	// end inline asm
	// begin inline asm
	fma.rn.f64    %fd1433, %fd1433, 0.9999, 0.01;
	// end inline asm
	// begin inline asm
	fma.rn.f32    %f4266, %f4266, 0.9999, 0.01;
	// end inline asm
	// begin inline asm
	fma.rn.f32    %f4268, %f4268, 0.9999, 0.01;
	// end inline asm
	// begin inline asm
	fma.rn.f64    %fd1431, %fd1431, 0.9999, 0.01;
	// end inline asm
	// begin inline asm
	fma.rn.f32    %f4266, %f4266, 0.9999, 0.01;
	// end inline asm
	// begin inline asm
	fma.rn.f32    %f4268, %f4268, 0.9999, 0.01;
	// end inline asm
	// begin inline asm
	fma.rn.f64    %fd1433, %fd1433, 0.9999, 0.01;
	// end inline asm
	// begin inline asm
	fma.rn.f32    %f4266, %f4266, 0.9999, 0.01;
	// end inline asm
	// begin inline asm
	fma.rn.f32    %f4268, %f4268, 0.9999, 0.01;
	// end inline asm
	// begin inline asm
	fma.rn.f64    %fd1431, %fd1431, 0.9999, 0.01;
	// end inline asm
	// begin inline asm
	fma.rn.f32    %f4266, %f4266, 0.9999, 0.01;
	// end inline asm
	// begin inline asm
	fma.rn.f32    %f4268, %f4268, 0.9999, 0.01;
	// end inline asm
	// begin inline asm
	fma.rn.f64    %fd1433, %fd1433, 0.9999, 0.01;
	// end inline asm
	// begin inline asm
	fma.rn.f32    %f4266, %f4266, 0.9999, 0.01;
	// end inline asm
	// begin inline asm
	fma.rn.f32    %f4268, %f4268, 0.9999, 0.01;
	// end inline asm
	// begin inline asm
	fma.rn.f64    %fd1431, %fd1431, 0.9999, 0.01;
	// end inline asm
	// begin inline asm
	fma.rn.f32    %f4266, %f4266, 0.9999, 0.01;
	// end inline asm
	// begin inline asm
	fma.rn.f32    %f4268, %f4268, 0.9999, 0.01;
	// end inline asm
	// begin inline asm
	fma.rn.f64    %fd1433, %fd1433, 0.9999, 0.01;
	// end inline asm
	// begin inline asm
	fma.rn.f32    %f4266, %f4266, 0.9999, 0.01;
	// end inline asm
	// begin inline asm
	fma.rn.f32    %f4268, %f4268, 0.9999, 0.01;
	// end inline asm
	// begin inline asm
	fma.rn.f64    %fd1431, %fd1431, 0.9999, 0.01;
	// end inline asm
	// begin inline asm
	fma.rn.f32    %f4266, %f4266, 0.9999, 0.01;
	// end inline asm
	// begin inline asm
	fma.rn.f32    %f4268, %f4268, 0.9999, 0.01;
	// end inline asm
	// begin inline asm
	fma.rn.f64    %fd1433, %fd1433, 0.9999, 0.01;
	// end inline asm
	// begin inline asm
	fma.rn.f32    %f4266, %f4266, 0.9999, 0.01;
	// end inline asm
	// begin inline asm
	fma.rn.f32    %f4268, %f4268, 0.9999, 0.01;
	// end inline asm
	// begin inline asm
	fma.rn.f64    %fd1431, %fd1431, 0.9999, 0.01;
	// end inline asm
	// begin inline asm
	fma.rn.f32    %f4266, %f4266, 0.9999, 0.01;
	// end inline asm
	// begin inline asm
	fma.rn.f32    %f4268, %f4268, 0.9999, 0.01;
	// end inline asm
	// begin inline asm
	fma.rn.f64    %fd1433, %fd1433, 0.9999, 0.01;
	// end inline asm
	// begin inline asm
	fma.rn.f32    %f4266, %f4266, 0.9999, 0.01;
	// end inline asm
	// begin inline asm
	fma.rn.f32    %f4268, %f4268, 0.9999, 0.01;
	// end inline asm
	// begin inline asm
	fma.rn.f64    %fd1431, %fd1431, 0.9999, 0.01;
	// end inline asm
	// begin inline asm
	fma.rn.f32    %f4266, %f4266, 0.9999, 0.01;
	// end inline asm
	// begin inline asm
	fma.rn.f32    %f4268, %f4268, 0.9999, 0.01;
	// end inline asm
	// begin inline asm
	fma.rn.f64    %fd1433, %fd1433, 0.9999, 0.01;
	// end inline asm
	// begin inline asm
	fma.rn.f32    %f4266, %f4266, 0.9999, 0.01;
	// end inline asm
	// begin inline asm
	fma.rn.f32    %f4268, %f4268, 0.9999, 0.01;
	// end inline asm
	// begin inline asm
	fma.rn.f64    %fd1431, %fd1431, 0.9999, 0.01;
	// end inline asm
	// begin inline asm
	fma.rn.f32    %f4266, %f4266, 0.9999, 0.01;
	// end inline asm
	// begin inline asm
	fma.rn.f32    %f4268, %f4268, 0.9999, 0.01;
	// end inline asm
	// begin inline asm
	fma.rn.f64    %fd1433, %fd1433, 0.9999, 0.01;
	// end inline asm
	// begin inline asm
	fma.rn.f32    %f4266, %f4266, 0.9999, 0.01;
	// end inline asm
	// begin inline asm
	fma.rn.f32    %f4268, %f4268, 0.9999, 0.01;
	// end inline asm
	// begin inline asm
	fma.rn.f64    %fd1431, %fd1431, 0.9999, 0.01;
	// end inline asm
	// begin inline asm
	fma.rn.f32    %f4266, %f4266, 0.9999, 0.01;
	// end inline asm
	// begin inline asm
	fma.rn.f32    %f4268, %f4268, 0.9999, 0.01;
	// end inline asm
	// begin inline asm
	fma.rn.f64    %fd1433, %fd1433, 0.9999, 0.01;
	// end inline asm
	// begin inline asm
	fma.rn.f32    %f4266, %f4266, 0.9999, 0.01;
	// end inline asm
	// begin inline asm
	fma.rn.f32    %f4268, %f4268, 0.9999, 0.01;
	// end inline asm
	// begin inline asm
	fma.rn.f64    %fd1431, %fd1431, 0.9999, 0.01;
	// end inline asm
	// begin inline asm
	fma.rn.f32    %f4266, %f4266, 0.9999, 0.01;
	// end inline asm
	// begin inline asm
	fma.rn.f32    %f4268, %f4268, 0.9999, 0.01;
	// end inline asm
	// begin inline asm
	fma.rn.f64    %fd1433, %fd1433, 0.9999, 0.01;
	// end inline asm
	// begin inline asm
	fma.rn.f32    %f4266, %f4266, 0.9999, 0.01;
	// end inline asm
	// begin inline asm
	fma.rn.f32    %f4268, %f4268, 0.9999, 0.01;
	// end inline asm
	// begin inline asm
	fma.rn.f64    %fd1431, %fd1431, 0.9999, 0.01;
	// end inline asm
	// begin inline asm
	fma.rn.f32    %f4266, %f4266, 0.9999, 0.01;
	// end inline asm
	// begin inline asm
	fma.rn.f32    %f4268, %f4268, 0.9999, 0.01;
	// end inline asm
	// begin inline asm
	fma.rn.f64    %fd1433, %fd1433, 0.9999, 0.01;
	// end inline asm
	// begin inline asm
	fma.rn.f32    %f4266, %f4266, 0.9999, 0.01;
	// end inline asm
	// begin inline asm
	fma.rn.f32    %f4268, %f4268, 0.9999, 0.01;
	// end inline asm
	// begin inline asm
	fma.rn.f64    %fd1431, %fd1431, 0.9999, 0.01;
	// end inline asm
	// begin inline asm
	fma.rn.f32    %f4266, %f4266, 0.9999, 0.01;
	// end inline asm
	// begin inline asm
	fma.rn.f32    %f4268, %f4268, 0.9999, 0.01;
	// end inline asm
	// begin inline asm
	fma.rn.f64    %fd1433, %fd1433, 0.9999, 0.01;
	// end inline asm
	// begin inline asm
	fma.rn.f32    %f4266, %f4266, 0.9999, 0.01;
	// end inline asm
	// begin inline asm
	fma.rn.f32    %f4268, %f4268, 0.9999, 0.01;
	// end inline asm
	// begin inline asm
	fma.rn.f64    %fd1431, %fd1431, 0.9999, 0.01;
	// end inline asm
	// begin inline asm
	fma.rn.f32    %f4266, %f4266, 0.9999, 0.01;
	// end inline asm
	// begin inline asm
	fma.rn.f32    %f4268, %f4268, 0.9999, 0.01;
	// end inline asm
	// begin inline asm
	fma.rn.f64    %fd1433, %fd1433, 0.9999, 0.01;
	// end inline asm
	// begin inline asm
	fma.rn.f32    %f4266, %f4266, 0.9999, 0.01;
	// end inline asm
	// begin inline asm
	fma.rn.f32    %f4268, %f4268, 0.9999, 0.01;
	// end inline asm
	// begin inline asm
	fma.rn.f64    %fd1431, %fd1431, 0.9999, 0.01;
	// end inline asm
	// begin inline asm
	fma.rn.f32    %f4266, %f4266, 0.9999, 0.01;
	// end inline asm
	// begin inline asm
	fma.rn.f32    %f4268, %f4268, 0.9999, 0.01;
	// end inline asm
	// begin inline asm
	fma.rn.f64    %fd1433, %fd1433, 0.9999, 0.01;
	// end inline asm
	// begin inline asm
	fma.rn.f32    %f4266, %f4266, 0.9999, 0.01;
	// end inline asm
	// begin inline asm
	fma.rn.f32    %f4268, %f4268, 0.9999, 0.01;
	// end inline asm
	// begin inline asm
	fma.rn.f64    %fd1431, %fd1431, 0.9999, 0.01;
	// end inline asm
	// begin inline asm
	fma.rn.f32    %f4266, %f4266, 0.9999, 0.01;
	// end inline asm
	// begin inline asm
	fma.rn.f32    %f4268, %f4268, 0.9999, 0.01;
	// end inline asm
	// begin inline asm
	fma.rn.f64    %fd1433, %fd1433, 0.9999, 0.01;
	// end inline asm
	// begin inline asm
	fma.rn.f32    %f4266, %f4266, 0.9999, 0.01;
	// end inline asm
	// begin inline asm
	fma.rn.f32    %f4268, %f4268, 0.9999, 0.01;
	// end inline asm
	// begin inline asm
	fma.rn.f64    %fd1431, %fd1431, 0.9999, 0.01;
	// end inline asm
	// begin inline asm
	fma.rn.f32    %f4266, %f4266, 0.9999, 0.01;
	// end inline asm
	// begin inline asm
	fma.rn.f32    %f4268, %f4268, 0.9999, 0.01;
	// end inline asm
	// begin inline asm
	fma.rn.f64    %fd1433, %fd1433, 0.9999, 0.01;
	// end inline asm
	// begin inline asm
	fma.rn.f32    %f4266, %f4266, 0.9999, 0.01;
	// end inline asm
	// begin inline asm
	fma.rn.f32    %f4268, %f4268, 0.9999, 0.01;
	// end inline asm
	// begin inline asm
	fma.rn.f64    %fd1431, %fd1431, 0.9999, 0.01;
	// end inline asm
	// begin inline asm
	fma.rn.f32    %f4266, %f4266, 0.9999, 0.01;
	// end inline asm
	// begin inline asm
	fma.rn.f32    %f4268, %f4268, 0.9999, 0.01;
	// end inline asm
	// begin inline asm
	fma.rn.f64    %fd1433, %fd1433, 0.9999, 0.01;
	// end inline asm
	// begin inline asm
	fma.rn.f32    %f4266, %f4266, 0.9999, 0.01;
	// end inline asm
	// begin inline asm
	fma.rn.f32    %f4268, %f4268, 0.9999, 0.01;
	// end inline asm
	// begin inline asm
	fma.rn.f64    %fd1431, %fd1431, 0.9999, 0.01;
	// end inline asm
	// begin inline asm
	fma.rn.f32    %f4266, %f4266, 0.9999, 0.01;
	// end inline asm
	// begin inline asm
	fma.rn.f32    %f4268, %f4268, 0.9999, 0.01;
	// end inline asm
	// begin inline asm
	fma.rn.f64    %fd1433, %fd1433, 0.9999, 0.01;
	// end inline asm
	// begin inline asm
	fma.rn.f32    %f4266, %f4266, 0.9999, 0.01;
	// end inline asm
	// begin inline asm
	fma.rn.f32    %f4268, %f4268, 0.9999, 0.01;
	// end inline asm
	// begin inline asm
	fma.rn.f64    %fd1431, %fd1431, 0.9999, 0.01;
	// end inline asm
	// begin inline asm
	fma.rn.f32    %f4266, %f4266, 0.9999, 0.01;
	// end inline asm
	// begin inline asm
	fma.rn.f32    %f4268, %f4268, 0.9999, 0.01;
	// end inline asm
	// begin inline asm
	fma.rn.f64    %fd1433, %fd1433, 0.9999, 0.01;
	// end inline asm
	// begin inline asm
	fma.rn.f32    %f4266, %f4266, 0.9999, 0.01;
	// end inline asm
	// begin inline asm
	fma.rn.f32    %f4268, %f4268, 0.9999, 0.01;
	// end inline asm
	// begin inline asm
	fma.rn.f64    %fd1431, %fd1431, 0.9999, 0.01;
	// end inline asm
	// begin inline asm
	fma.rn.f32    %f4266, %f4266, 0.9999, 0.01;
	// end inline asm
	// begin inline asm
	fma.rn.f32    %f4268, %f4268, 0.9999, 0.01;
	// end inline asm
	// begin inline asm
	fma.rn.f64    %fd1433, %fd1433, 0.9999, 0.01;
	// end inline asm
	// begin inline asm
	fma.rn.f32    %f4266, %f4266, 0.9999, 0.01;
	// end inline asm
	// begin inline asm
	fma.rn.f32    %f4268, %f4268, 0.9999, 0.01;
	// end inline asm
	// begin inline asm
	fma.rn.f64    %fd1431, %fd1431, 0.9999, 0.01;
	// end inline asm
	// begin inline asm
	fma.rn.f32    %f4266, %f4266, 0.9999, 0.01;
	// end inline asm
	// begin inline asm
	fma.rn.f32    %f4268, %f4268, 0.9999, 0.01;
	// end inline asm
	// begin inline asm
	fma.rn.f64    %fd1433, %fd1433, 0.9999, 0.01;
	// end inline asm
	// begin inline asm
	fma.rn.f32    %f4266, %f4266, 0.9999, 0.01;
	// end inline asm
	// begin inline asm
	fma.rn.f32    %f4268, %f4268, 0.9999, 0.01;
	// end inline asm
	// begin inline asm
	fma.rn.f64    %fd1431, %fd1431, 0.9999, 0.01;
	// end inline asm
	// begin inline asm
	fma.rn.f32    %f4266, %f4266, 0.9999, 0.01;
	// end inline asm
	// begin inline asm
	fma.rn.f32    %f4268, %f4268, 0.9999, 0.01;
	// end inline asm
	// begin inline asm
	fma.rn.f64    %fd1433, %fd1433, 0.9999, 0.01;
	// end inline asm
	// begin inline asm
	fma.rn.f32    %f4266, %f4266, 0.9999, 0.01;
	// end inline asm
	// begin inline asm
	fma.rn.f32    %f4268, %f4268, 0.9999, 0.01;
	// end inline asm
	// begin inline asm
	fma.rn.f64    %fd1431, %fd1431, 0.9999, 0.01;
	// end inline asm
	// begin inline asm
	fma.rn.f32    %f4266, %f4266, 0.9999, 0.01;
	// end inline asm
	// begin inline asm
	fma.rn.f32    %f4268, %f4268, 0.9999, 0.01;
	// end inline asm
	// begin inline asm
	fma.rn.f64    %fd1433, %fd1433, 0.9999, 0.01;
	// end inline asm
	// begin inline asm
	fma.rn.f32    %f4266, %f4266, 0.9999, 0.01;
	// end inline asm
	// begin inline asm
	fma.rn.f32    %f4268, %f4268, 0.9999, 0.01;
	// end inline asm
	// begin inline asm
	fma.rn.f64    %fd1431, %fd1431, 0.9999, 0.01;
	// end inline asm
	// begin inline asm
	fma.rn.f32    %f4266, %f4266, 0.9999, 0.01;
	// end inline asm
	// begin inline asm
	fma.rn.f32    %f4268, %f4268, 0.9999, 0.01;
	// end inline asm
	// begin inline asm
	fma.rn.f64    %fd1433, %fd1433, 0.9999, 0.01;
	// end inline asm
	// begin inline asm
	fma.rn.f32    %f4266, %f4266, 0.9999, 0.01;
	// end inline asm
	// begin inline asm
	fma.rn.f32    %f4268, %f4268, 0.9999, 0.01;
	// end inline asm
	// begin inline asm
	fma.rn.f64    %fd1431, %fd1431, 0.9999, 0.01;
	// end inline asm
	// begin inline asm
	fma.rn.f32    %f4266, %f4266, 0.9999, 0.01;
	// end inline asm
	// begin inline asm
	fma.rn.f32    %f4268, %f4268, 0.9999, 0.01;
	// end inline asm
	// begin inline asm
	fma.rn.f64    %fd1433, %fd1433, 0.9999, 0.01;
	// end inline asm
	// begin inline asm
	fma.rn.f32    %f4266, %f4266, 0.9999, 0.01;
	// end inline asm
	// begin inline asm
	fma.rn.f32    %f4268, %f4268, 0.9999, 0.01;
	// end inline asm
	// begin inline asm
	fma.rn.f64    %fd1431, %fd1431, 0.9999, 0.01;
	// end inline asm
	// begin inline asm
	fma.rn.f32    %f4266, %f4266, 0.9999, 0.01;
	// end inline asm
	// begin inline asm
	fma.rn.f32    %f4268, %f4268, 0.9999, 0.01;
	// end inline asm
	// begin inline asm
	fma.rn.f64    %fd1433, %fd1433, 0.9999, 0.01;
	// end inline asm
	// begin inline asm
	fma.rn.f32    %f4266, %f4266, 0.9999, 0.01;
	// end inline asm
	// begin inline asm
	fma.rn.f32    %f4268, %f4268, 0.9999, 0.01;
	// end inline asm
	// begin inline asm
	fma.rn.f64    %fd1431, %fd1431, 0.9999, 0.01;
	// end inline asm
	// begin inline asm
	fma.rn.f32    %f4266, %f4266, 0.9999, 0.01;
	// end inline asm
	// begin inline asm
	fma.rn.f32    %f4268, %f4268, 0.9999, 0.01;
	// end inline asm
	// begin inline asm
	fma.rn.f64    %fd1433, %fd1433, 0.9999, 0.01;
	// end inline asm
	// begin inline asm
	fma.rn.f32    %f4266, %f4266, 0.9999, 0.01;
	// end inline asm
	// begin inline asm
	fma.rn.f32    %f4268, %f4268, 0.9999, 0.01;
	// end inline asm
	// begin inline asm
	fma.rn.f64    %fd1431, %fd1431, 0.9999, 0.01;
	// end inline asm
	// begin inline asm
	fma.rn.f32    %f4266, %f4266, 0.9999, 0.01;
	// end inline asm
	// begin inline asm
	fma.rn.f32    %f4268, %f4268, 0.9999, 0.01;
	// end inline asm
	// begin inline asm
	fma.rn.f64    %fd1433, %fd1433, 0.9999, 0.01;
	// end inline asm
	// begin inline asm
	fma.rn.f32    %f4266, %f4266, 0.9999, 0.01;
	// end inline asm
	// begin inline asm
	fma.rn.f32    %f4268, %f4268, 0.9999, 0.01;
	// end inline asm
	// begin inline asm
	fma.rn.f64    %fd1431, %fd1431, 0.9999, 0.01;
	// end inline asm
	// begin inline asm
	fma.rn.f32    %f4266, %f4266, 0.9999, 0.01;
	// end inline asm
	// begin inline asm
	fma.rn.f32    %f4268, %f4268, 0.9999, 0.01;
	// end inline asm
	// begin inline asm
	fma.rn.f64    %fd1433, %fd1433, 0.9999, 0.01;
	// end inline asm
	// begin inline asm
	fma.rn.f32    %f4266, %f4266, 0.9999, 0.01;
	// end inline asm
	// begin inline asm
	fma.rn.f32    %f4268, %f4268, 0.9999, 0.01;
	// end inline asm
	// begin inline asm
	fma.rn.f64    %fd1431, %fd1431, 0.9999, 0.01;
	// end inline asm
	// begin inline asm
	fma.rn.f32    %f4266, %f4266, 0.9999, 0.01;
	// end inline asm
	// begin inline asm
	fma.rn.f32    %f4268, %f4268, 0.9999, 0.01;
	// end inline asm
	// begin inline asm
	fma.rn.f64    %fd1433, %fd1433, 0.9999, 0.01;
	// end inline asm
	// begin inline asm
	fma.rn.f32    %f4266, %f4266, 0.9999, 0.01;
	// end inline asm
	// begin inline asm
	fma.rn.f32    %f4268, %f4268, 0.9999, 0.01;
	// end inline asm
	// begin inline asm
	fma.rn.f64    %fd1431, %fd1431, 0.9999, 0.01;
	// end inline asm
	// begin inline asm
	fma.rn.f32    %f4266, %f4266, 0.9999, 0.01;
	// end inline asm
	// begin inline asm
	fma.rn.f32    %f4268, %f4268, 0.9999, 0.01;
	// end inline asm
	// begin inline asm
	fma.rn.f64    %fd1433, %fd1433, 0.9999, 0.01;
	// end inline asm
	// begin inline asm
	fma.rn.f32    %f4266, %f4266, 0.9999, 0.01;
	// end inline asm
	// begin inline asm
	fma.rn.f32    %f4268, %f4268, 0.9999, 0.01;
	// end inline asm
	// begin inline asm
	fma.rn.f64    %fd1431, %fd1431, 0.9999, 0.01;
	// end inline asm
	// begin inline asm
	fma.rn.f32    %f4266, %f4266, 0.9999, 0.01;
	// end inline asm
	// begin inline asm
	fma.rn.f32    %f4268, %f4268, 0.9999, 0.01;
	// end inline asm
	// begin inline asm
	fma.rn.f64    %fd1433, %fd1433, 0.9999, 0.01;
	// end inline asm
	// begin inline asm
	fma.rn.f32    %f4266, %f4266, 0.9999, 0.01;
	// end inline asm
	// begin inline asm
	fma.rn.f32    %f4268, %f4268, 0.9999, 0.01;
	// end inline asm
	// begin inline asm
	fma.rn.f64    %fd1431, %fd1431, 0.9999, 0.01;
	// end inline asm
	// begin inline asm
	fma.rn.f32    %f4266, %f4266, 0.9999, 0.01;
	// end inline asm
	// begin inline asm
	fma.rn.f32    %f4268, %f4268, 0.9999, 0.01;
	// end inline asm
	// begin inline asm
	fma.rn.f64    %fd1433, %fd1433, 0.9999, 0.01;
	// end inline asm
	// begin inline asm
	fma.rn.f32    %f4266, %f4266, 0.9999, 0.01;
	// end inline asm
	// begin inline asm
	fma.rn.f32    %f4268, %f4268, 0.9999, 0.01;
	// end inline asm
	// begin inline asm
	fma.rn.f64    %fd1431, %fd1431, 0.9999, 0.01;
	// end inline asm
	// begin inline asm
	fma.rn.f32    %f4266, %f4266, 0.9999, 0.01;
	// end inline asm
	// begin inline asm
	fma.rn.f32    %f4268, %f4268, 0.9999, 0.01;
	// end inline asm
	// begin inline asm
	fma.rn.f64    %fd1433, %fd1433, 0.9999, 0.01;
	// end inline asm
	// begin inline asm
	fma.rn.f32    %f4266, %f4266, 0.9999, 0.01;
	// end inline asm
	// begin inline asm
	fma.rn.f32    %f4268, %f4268, 0.9999, 0.01;
	// end inline asm
	// begin inline asm
	fma.rn.f64    %fd1431, %fd1431, 0.9999, 0.01;
	// end inline asm
	// begin inline asm
	fma.rn.f32    %f4266, %f4266, 0.9999, 0.01;
	// end inline asm
	// begin inline asm
	fma.rn.f32    %f4268, %f4268, 0.9999, 0.01;
	// end inline asm
	// begin inline asm
	fma.rn.f64    %fd1433, %fd1433, 0.9999, 0.01;
	// end inline asm
	// begin inline asm
	fma.rn.f32    %f4266, %f4266, 0.9999, 0.01;
	// end inline asm
	// begin inline asm
	fma.rn.f32    %f4268, %f4268, 0.9999, 0.01;
	// end inline asm
	// begin inline asm
	fma.rn.f64    %fd1431, %fd1431, 0.9999, 0.01;
	// end inline asm
	// begin inline asm
	fma.rn.f32    %f4266, %f4266, 0.9999, 0.01;
	// end inline asm
	// begin inline asm
	fma.rn.f32    %f4268, %f4268, 0.9999, 0.01;
	// end inline asm
	// begin inline asm
	fma.rn.f64    %fd1433, %fd1433, 0.9999, 0.01;
	// end inline asm
	// begin inline asm
	fma.rn.f32    %f4266, %f4266, 0.9999, 0.01;
	// end inline asm
	// begin inline asm
	fma.rn.f32    %f4268, %f4268, 0.9999, 0.01;
	// end inline asm
	// begin inline asm
	fma.rn.f64    %fd1431, %fd1431, 0.9999, 0.01;
	// end inline asm
	// begin inline asm
	fma.rn.f32    %f4266, %f4266, 0.9999, 0.01;
	// end inline asm
	// begin inline asm
	fma.rn.f32    %f4268, %f4268, 0.9999, 0.01;
	// end inline asm
	// begin inline asm
	fma.rn.f64    %fd1433, %fd1433, 0.9999, 0.01;
	// end inline asm
	// begin inline asm
	fma.rn.f32    %f4266, %f4266, 0.9999, 0.01;
	// end inline asm
	// begin inline asm
	fma.rn.f32    %f4268, %f4268, 0.9999, 0.01;
	// end inline asm
	// begin inline asm
	fma.rn.f64    %fd1431, %fd1431, 0.9999, 0.01;
	// end inline asm
	// begin inline asm
	fma.rn.f32    %f4266, %f4266, 0.9999, 0.01;
	// end inline asm
	// begin inline asm
	fma.rn.f32    %f4268, %f4268, 0.9999, 0.01;
	// end inline asm
	// begin inline asm
	fma.rn.f64    %fd1433, %fd1433, 0.9999, 0.01;
	// end inline asm
	// begin inline asm
	fma.rn.f32    %f4266, %f4266, 0.9999, 0.01;
	// end inline asm
	// begin inline asm
	fma.rn.f32    %f4268, %f4268, 0.9999, 0.01;
	// end inline asm
	// begin inline asm
	fma.rn.f64    %fd1431, %fd1431, 0.9999, 0.01;
	// end inline asm
	// begin inline asm
	fma.rn.f32    %f4266, %f4266, 0.9999, 0.01;
	// end inline asm
	// begin inline asm
	fma.rn.f32    %f4268, %f4268, 0.9999, 0.01;
	// end inline asm
	// begin inline asm
	fma.rn.f64    %fd1433, %fd1433, 0.9999, 0.01;
	// end inline asm
	// begin inline asm
	fma.rn.f32    %f4266, %f4266, 0.9999, 0.01;
	// end inline asm
	// begin inline asm
	fma.rn.f32    %f4268, %f4268, 0.9999, 0.01;
	// end inline asm
	// begin inline asm
	fma.rn.f64    %fd1431, %fd1431, 0.9999, 0.01;
	// end inline asm
	// begin inline asm
	fma.rn.f32    %f4266, %f4266, 0.9999, 0.01;
	// end inline asm
	// begin inline asm
	fma.rn.f32    %f4268, %f4268, 0.9999, 0.01;
	// end inline asm
	// begin inline asm
	fma.rn.f64    %fd1433, %fd1433, 0.9999, 0.01;
	// end inline asm
	// begin inline asm
	fma.rn.f32    %f4266, %f4266, 0.9999, 0.01;
	// end inline asm
	// begin inline asm
	fma.rn.f32    %f4268, %f4268, 0.9999, 0.01;
	// end inline asm
	// begin inline asm
	fma.rn.f64    %fd1431, %fd1431, 0.9999, 0.01;
	// end inline asm
	// begin inline asm
	fma.rn.f32    %f4266, %f4266, 0.9999, 0.01;
	// end inline asm
	// begin inline asm
	fma.rn.f32    %f4268, %f4268, 0.9999, 0.01;
	// end inline asm
	// begin inline asm
	fma.rn.f64    %fd1433, %fd1433, 0.9999, 0.01;
	// end inline asm
	// begin inline asm
	fma.rn.f32    %f4266, %f4266, 0.9999, 0.01;
	// end inline asm
	// begin inline asm
	fma.rn.f32    %f4268, %f4268, 0.9999, 0.01;
	// end inline asm
	// begin inline asm
	fma.rn.f64    %fd1431, %fd1431, 0.9999, 0.01;
	// end inline asm
	// begin inline asm
	fma.rn.f32    %f4266, %f4266, 0.9999, 0.01;
	// end inline asm
	// begin inline asm
	fma.rn.f32    %f4268, %f4268, 0.9999, 0.01;
	// end inline asm
	// begin inline asm
	fma.rn.f64    %fd1433, %fd1433, 0.9999, 0.01;
	// end inline asm
	// begin inline asm
	fma.rn.f32    %f4266, %f4266, 0.9999, 0.01;
	// end inline asm
	// begin inline asm
	fma.rn.f32    %f4268, %f4268, 0.9999, 0.01;
	// end inline asm
	// begin inline asm
	fma.rn.f64    %fd1431, %fd1431, 0.9999, 0.01;
	// end inline asm
	// begin inline asm
	fma.rn.f32    %f4266, %f4266, 0.9999, 0.01;
	// end inline asm
	// begin inline asm
	fma.rn.f32    %f4268, %f4268, 0.9999, 0.01;
	// end inline asm
	// begin inline asm
	fma.rn.f64    %fd1433, %fd1433, 0.9999, 0.01;
	// end inline asm
	// begin inline asm
	fma.rn.f32    %f4266, %f4266, 0.9999, 0.01;
	// end inline asm
	// begin inline asm
	fma.rn.f32    %f4268, %f4268, 0.9999, 0.01;
	// end inline asm
	// begin inline asm
	fma.rn.f64    %fd1431, %fd1431, 0.9999, 0.01;
	// end inline asm
	// begin inline asm
	fma.rn.f32    %f4266, %f4266, 0.9999, 0.01;
	// end inline asm
	// begin inline asm
	fma.rn.f32    %f4268, %f4268, 0.9999, 0.01;
	// end inline asm
	// begin inline asm
	fma.rn.f64    %fd1433, %fd1433, 0.9999, 0.01;
	// end inline asm
	// begin inline asm
	fma.rn.f32    %f4266, %f4266, 0.9999, 0.01;
	// end inline asm
	// begin inline asm
	fma.rn.f32    %f4268, %f4268, 0.9999, 0.01;
	// end inline asm
	// begin inline asm
	fma.rn.f64    %fd1431, %fd1431, 0.9999, 0.01;
	// end inline asm
	// begin inline asm
	fma.rn.f32    %f4266, %f4266, 0.9999, 0.01;
	// end inline asm
	// begin inline asm
	fma.rn.f32    %f4268, %f4268, 0.9999, 0.01;
	// end inline asm
	// begin inline asm
	fma.rn.f64    %fd1433, %fd1433, 0.9999, 0.01;
	// end inline asm
	// begin inline asm
	fma.rn.f32    %f4266, %f4266, 0.9999, 0.01;
	// end inline asm
	// begin inline asm
	fma.rn.f32    %f4268, %f4268, 0.9999, 0.01;
	// end inline asm
	// begin inline asm
	fma.rn.f64    %fd1431, %fd1431, 0.9999, 0.01;
	// end inline asm
	// begin inline asm
	fma.rn.f32    %f4266, %f4266, 0.9999, 0.01;
	// end inline asm
	// begin inline asm
	fma.rn.f32    %f4268, %f4268, 0.9999, 0.01;
	// end inline asm
	// begin inline asm
	fma.rn.f64    %fd1433, %fd1433, 0.9999, 0.01;
	// end inline asm
	// begin inline asm
	fma.rn.f32    %f4266, %f4266, 0.9999, 0.01;
	// end inline asm
	// begin inline asm
	fma.rn.f32    %f4268, %f4268, 0.9999, 0.01;
	// end inline asm
	// begin inline asm
	fma.rn.f64    %fd1431, %fd1431, 0.9999, 0.01;
	// end inline asm
	// begin inline asm
	fma.rn.f32    %f4266, %f4266, 0.9999, 0.01;
	// end inline asm
	// begin inline asm
	fma.rn.f32    %f4268, %f4268, 0.9999, 0.01;
	// end inline asm
	// begin inline asm
	fma.rn.f64    %fd1433, %fd1433, 0.9999, 0.01;
	// end inline asm
	// begin inline asm
	fma.rn.f32    %f4266, %f4266, 0.9999, 0.01;
	// end inline asm
	// begin inline asm
	fma.rn.f32    %f4268, %f4268, 0.9999, 0.01;
	// end inline asm
	// begin inline asm
	fma.rn.f64    %fd1431, %fd1431, 0.9999, 0.01;
	// end inline asm
	// begin inline asm
	fma.rn.f32    %f4266, %f4266, 0.9999, 0.01;
	// end inline asm
	// begin inline asm
	fma.rn.f32    %f4268, %f4268, 0.9999, 0.01;
	// end inline asm
	// begin inline asm
	fma.rn.f64    %fd1433, %fd1433, 0.9999, 0.01;
	// end inline asm
	// begin inline asm
	fma.rn.f32    %f4266, %f4266, 0.9999, 0.01;
	// end inline asm
	// begin inline asm
	fma.rn.f32    %f4268, %f4268, 0.9999, 0.01;
	// end inline asm
	// begin inline asm
	fma.rn.f64    %fd1431, %fd1431, 0.9999, 0.01;
	// end inline asm
	// begin inline asm
	fma.rn.f32    %f4266, %f4266, 0.9999, 0.01;
	// end inline asm
	// begin inline asm
	fma.rn.f32    %f4268, %f4268, 0.9999, 0.01;
	// end inline asm
	// begin inline asm
	fma.rn.f64    %fd1433, %fd1433, 0.9999, 0.01;
	// end inline asm
	// begin inline asm
	fma.rn.f32    %f4266, %f4266, 0.9999, 0.01;
	// end inline asm
	// begin inline asm
	fma.rn.f32    %f4268, %f4268, 0.9999, 0.01;
	// end inline asm
	// begin inline asm
	fma.rn.f64    %fd1431, %fd1431, 0.9999, 0.01;
	// end inline asm
	// begin inline asm
	fma.rn.f32    %f4266, %f4266, 0.9999, 0.01;
	// end inline asm
	// begin inline asm
	fma.rn.f32    %f4268, %f4268, 0.9999, 0.01;
	// end inline asm
	// begin inline asm
	fma.rn.f64    %fd1433, %fd1433, 0.9999, 0.01;
	// end inline asm
	// begin inline asm
	fma.rn.f32    %f4266, %f4266, 0.9999, 0.01;
	// end inline asm
	// begin inline asm
	fma.rn.f32    %f4268, %f4268, 0.9999, 0.01;
	// end inline asm
	// begin inline asm
	fma.rn.f64    %fd1431, %fd1431, 0.9999, 0.01;
	// end inline asm
	// begin inline asm
	fma.rn.f32    %f4266, %f4266, 0.9999, 0.01;
	// end inline asm
	// begin inline asm
	fma.rn.f32    %f4268, %f4268, 0.9999, 0.01;
	// end inline asm
	// begin inline asm
	fma.rn.f64    %fd1433, %fd1433, 0.9999, 0.01;
	// end inline asm
	// begin inline asm
	fma.rn.f32    %f4266, %f4266, 0.9999, 0.01;
	// end inline asm
	// begin inline asm
	fma.rn.f32    %f4268, %f4268, 0.9999, 0.01;
	// end inline asm
	// begin inline asm
	fma.rn.f64    %fd1431, %fd1431, 0.9999, 0.01;
	// end inline asm
	// begin inline asm
	fma.rn.f32    %f4266, %f4266, 0.9999, 0.01;
	// end inline asm
	// begin inline asm
	fma.rn.f32    %f4268, %f4268, 0.9999, 0.01;
	// end inline asm
	// begin inline asm
	fma.rn.f64    %fd1433, %fd1433, 0.9999, 0.01;
	// end inline asm
	// begin inline asm
	fma.rn.f32    %f4266, %f4266, 0.9999, 0.01;
	// end inline asm
	// begin inline asm
	fma.rn.f32    %f4268, %f4268, 0.9999, 0.01;
	// end inline asm
	// begin inline asm
	fma.rn.f64    %fd1431, %fd1431, 0.9999, 0.01;
	// end inline asm
	// begin inline asm
	fma.rn.f32    %f4266, %f4266, 0.9999, 0.01;
	// end inline asm
	// begin inline asm
	fma.rn.f32    %f4268, %f4268, 0.9999, 0.01;
	// end inline asm
	// begin inline asm
	fma.rn.f64    %fd1433, %fd1433, 0.9999, 0.01;
	// end inline asm
	// begin inline asm
	fma.rn.f32    %f4266, %f4266, 0.9999, 0.01;
	// end inline asm
	// begin inline asm
	fma.rn.f32    %f4268, %f4268, 0.9999, 0.01;
	// end inline asm
	// begin inline asm
	fma.rn.f64    %fd1431, %fd1431, 0.9999, 0.01;
	// end inline asm
	// begin inline asm
	fma.rn.f32    %f4266, %f4266, 0.9999, 0.01;
	// end inline asm
	// begin inline asm
	fma.rn.f32    %f4268, %f4268, 0.9999, 0.01;
	// end inline asm
	// begin inline asm
	fma.rn.f64    %fd1433, %fd1433, 0.9999, 0.01;
	// end inline asm
	// begin inline asm
	fma.rn.f32    %f4266, %f4266, 0.9999, 0.01;
	// end inline asm
	// begin inline asm
	fma.rn.f32    %f4268, %f4268, 0.9999, 0.01;
	// end inline asm
	// begin inline asm
	fma.rn.f64    %fd1431, %fd1431, 0.9999, 0.01;
	// end inline asm
	// begin inline asm
	fma.rn.f32    %f4266, %f4266, 0.9999, 0.01;
	// end inline asm
	// begin inline asm
	fma.rn.f32    %f4268, %f4268, 0.9999, 0.01;
	// end inline asm
	// begin inline asm
	fma.rn.f64    %fd1433, %fd1433, 0.9999, 0.01;
	// end inline asm
	// begin inline asm
	fma.rn.f32    %f4266, %f4266, 0.9999, 0.01;
	// end inline asm
	// begin inline asm
	fma.rn.f32    %f4268, %f4268, 0.9999, 0.01;
	// end inline asm
	// begin inline asm
	fma.rn.f64    %fd1431, %fd1431, 0.9999, 0.01;
	// end inline asm
	// begin inline asm
	fma.rn.f32    %f4266, %f4266, 0.9999, 0.01;
	// end inline asm
	// begin inline asm
	fma.rn.f32    %f4268, %f4268, 0.9999, 0.01;
	// end inline asm
	// begin inline asm
	fma.rn.f64    %fd1433, %fd1433, 0.9999, 0.01;
	// end inline asm
	// begin inline asm
	fma.rn.f32    %f4266, %f4266, 0.9999, 0.01;
	// end inline asm
	// begin inline asm
	fma.rn.f32    %f4268, %f4268, 0.9999, 0.01;
	// end inline asm
	// begin inline asm
	fma.rn.f64    %fd1431, %fd1431, 0.9999, 0.01;
	// end inline asm
	// begin inline asm
	fma.rn.f32    %f4266, %f4266, 0.9999, 0.01;
	// end inline asm
	// begin inline asm
	fma.rn.f32    %f4268, %f4268, 0.9999, 0.01;
	// end inline asm
	// begin inline asm
	fma.rn.f64    %fd1433, %fd1433, 0.9999, 0.01;
	// end inline asm
	// begin inline asm
	fma.rn.f32    %f4266, %f4266, 0.9999, 0.01;
	// end inline asm
	// begin inline asm
	fma.rn.f32    %f4268, %f4268, 0.9999, 0.01;
	// end inline asm
	// begin inline asm
	fma.rn.f64    %fd1431, %fd1431, 0.9999, 0.01;
	// end inline asm
	// begin inline asm
	fma.rn.f32    %f4266, %f4266, 0.9999, 0.01;
	// end inline asm
	// begin inline asm
	fma.rn.f32    %f4268, %f4268, 0.9999, 0.01;
	// end inline asm
	// begin inline asm
	fma.rn.f64    %fd1433, %fd1433, 0.9999, 0.01;
	// end inline asm
	// begin inline asm
	fma.rn.f32    %f4266, %f4266, 0.9999, 0.01;
	// end inline asm
	// begin inline asm
	fma.rn.f32    %f4268, %f4268, 0.9999, 0.01;
	// end inline asm
	// begin inline asm
	fma.rn.f64    %fd1431, %fd1431, 0.9999, 0.01;
	// end inline asm
	// begin inline asm
	fma.rn.f32    %f4266, %f4266, 0.9999, 0.01;
	// end inline asm
	// begin inline asm
	fma.rn.f32    %f4268, %f4268, 0.9999, 0.01;
	// end inline asm
	// begin inline asm
	fma.rn.f64    %fd1433, %fd1433, 0.9999, 0.01;
	// end inline asm
	// begin inline asm
	fma.rn.f32    %f4266, %f4266, 0.9999, 0.01;
	// end inline asm
	// begin inline asm
	fma.rn.f32    %f4268, %f4268, 0.9999, 0.01;
	// end inline asm
	// begin inline asm
	fma.rn.f64    %fd1431, %fd1431, 0.9999, 0.01;
	// end inline asm
	// begin inline asm
	fma.rn.f32    %f4266, %f4266, 0.9999, 0.01;
	// end inline asm
	// begin inline asm
	fma.rn.f32    %f4268, %f4268, 0.9999, 0.01;
	// end inline asm
	// begin inline asm
	fma.rn.f64    %fd1433, %fd1433, 0.9999, 0.01;
	// end inline asm
	// begin inline asm
	fma.rn.f32    %f4266, %f4266, 0.9999, 0.01;
	// end inline asm
	// begin inline asm
	fma.rn.f32    %f4268, %f4268, 0.9999, 0.01;
	// end inline asm
	// begin inline asm
	fma.rn.f64    %fd1431, %fd1431, 0.9999, 0.01;
	// end inline asm
	// begin inline asm
	fma.rn.f32    %f4266, %f4266, 0.9999, 0.01;
	// end inline asm
	// begin inline asm
	fma.rn.f32    %f4268, %f4268, 0.9999, 0.01;
	// end inline asm
	// begin inline asm
	fma.rn.f64    %fd1433, %fd1433, 0.9999, 0.01;
	// end inline asm
	// begin inline asm
	fma.rn.f32    %f4266, %f4266, 0.9999, 0.01;
	// end inline asm
	// begin inline asm
	fma.rn.f32    %f4268, %f4268, 0.9999, 0.01;
	// end inline asm
	// begin inline asm
	fma.rn.f64    %fd1431, %fd1431, 0.9999, 0.01;
	// end inline asm
	// begin inline asm
	fma.rn.f32    %f4266, %f4266, 0.9999, 0.01;
	// end inline asm
	// begin inline asm
	fma.rn.f32    %f4268, %f4268, 0.9999, 0.01;
	// end inline asm
	// begin inline asm
	fma.rn.f64    %fd1433, %fd1433, 0.9999, 0.01;
	// end inline asm
	// begin inline asm
	fma.rn.f32    %f4266, %f4266, 0.9999, 0.01;
	// end inline asm
	// begin inline asm
	fma.rn.f32    %f4268, %f4268, 0.9999, 0.01;
	// end inline asm
	// begin inline asm
	fma.rn.f64    %fd1431, %fd1431, 0.9999, 0.01;
	// end inline asm
	// begin inline asm
	fma.rn.f32    %f4266, %f4266, 0.9999, 0.01;
	// end inline asm
	// begin inline asm
	fma.rn.f32    %f4268, %f4268, 0.9999, 0.01;
	// end inline asm
	// begin inline asm
	fma.rn.f64    %fd1433, %fd1433, 0.9999, 0.01;
	// end inline asm
	// begin inline asm
	fma.rn.f32    %f4266, %f4266, 0.9999, 0.01;
	// end inline asm
	// begin inline asm
	fma.rn.f32    %f4268, %f4268, 0.9999, 0.01;
	// end inline asm
	// begin inline asm
	fma.rn.f64    %fd1431, %fd1431, 0.9999, 0.01;
	// end inline asm
	// begin inline asm
	fma.rn.f32    %f4266, %f4266, 0.9999, 0.01;
	// end inline asm
	// begin inline asm
	fma.rn.f32    %f4268, %f4268, 0.9999, 0.01;
	// end inline asm
	// begin inline asm
	fma.rn.f64    %fd1433, %fd1433, 0.9999, 0.01;
	// end inline asm
	// begin inline asm
	fma.rn.f32    %f4266, %f4266, 0.9999, 0.01;
	// end inline asm
	// begin inline asm
	fma.rn.f32    %f4268, %f4268, 0.9999, 0.01;
	// end inline asm
	// begin inline asm
	fma.rn.f64    %fd1431, %fd1431, 0.9999, 0.01;
	// end inline asm
	// begin inline asm
	fma.rn.f32    %f4266, %f4266, 0.9999, 0.01;
	// end inline asm
	// begin inline asm
	fma.rn.f32    %f4268, %f4268, 0.9999, 0.01;
	// end inline asm
	// begin inline asm
	fma.rn.f64    %fd1433, %fd1433, 0.9999, 0.01;
	// end inline asm
	// begin inline asm
	fma.rn.f32    %f4266, %f4266, 0.9999, 0.01;
	// end inline asm
	// begin inline asm
	fma.rn.f32    %f4268, %f4268, 0.9999, 0.01;
	// end inline asm
	// begin inline asm
	fma.rn.f64    %fd1431, %fd1431, 0.9999, 0.01;
	// end inline asm
	// begin inline asm
	fma.rn.f32    %f4266, %f4266, 0.9999, 0.01;
	// end inline asm
	// begin inline asm
	fma.rn.f32    %f4268, %f4268, 0.9999, 0.01;
	// end inline asm
	// begin inline asm
	fma.rn.f64    %fd1433, %fd1433, 0.9999, 0.01;
	// end inline asm
	// begin inline asm
	fma.rn.f32    %f4266, %f4266, 0.9999, 0.01;
	// end inline asm
	// begin inline asm
	fma.rn.f32    %f4268, %f4268, 0.9999, 0.01;
	// end inline asm
	// begin inline asm
	fma.rn.f64    %fd1431, %fd1431, 0.9999, 0.01;
	// end inline asm
	// begin inline asm
	fma.rn.f32    %f4266, %f4266, 0.9999, 0.01;
	// end inline asm
	// begin inline asm
	fma.rn.f32    %f4268, %f4268, 0.9999, 0.01;
	// end inline asm
	// begin inline asm
	fma.rn.f64    %fd1433, %fd1433, 0.9999, 0.01;
	// end inline asm
	// begin inline asm
	fma.rn.f32    %f4266, %f4266, 0.9999, 0.01;
	// end inline asm
	// begin inline asm
	fma.rn.f32    %f4268, %f4268, 0.9999, 0.01;
	// end inline asm
	// begin inline asm
	fma.rn.f64    %fd1431, %fd1431, 0.9999, 0.01;
	// end inline asm
	// begin inline asm
	fma.rn.f32    %f4266, %f4266, 0.9999, 0.01;
	// end inline asm
	// begin inline asm
	fma.rn.f32    %f4268, %f4268, 0.9999, 0.01;
	// end inline asm
	// begin inline asm
	fma.rn.f64    %fd1433, %fd1433, 0.9999, 0.01;
	// end inline asm
	// begin inline asm
	fma.rn.f32    %f4266, %f4266, 0.9999, 0.01;
	// end inline asm
	// begin inline asm
	fma.rn.f32    %f4268, %f4268, 0.9999, 0.01;
	// end inline asm
	// begin inline asm
	fma.rn.f64    %fd1431, %fd1431, 0.9999, 0.01;
	// end inline asm
	// begin inline asm
	fma.rn.f32    %f4266, %f4266, 0.9999, 0.01;
	// end inline asm
	// begin inline asm
	fma.rn.f32    %f4268, %f4268, 0.9999, 0.01;
	// end inline asm
	// begin inline asm
	fma.rn.f64    %fd1433, %fd1433, 0.9999, 0.01;
	// end inline asm
	// begin inline asm
	fma.rn.f32    %f4266, %f4266, 0.9999, 0.01;
	// end inline asm
	// begin inline asm
	fma.rn.f32    %f4268, %f4268, 0.9999, 0.01;
	// end inline asm
	// begin inline asm
	fma.rn.f64    %fd1431, %fd1431, 0.9999, 0.01;
	// end inline asm
	// begin inline asm
	fma.rn.f32    %f4266, %f4266, 0.9999, 0.01;
	// end inline asm
	// begin inline asm
	fma.rn.f32    %f4268, %f4268, 0.9999, 0.01;
	// end inline asm
	// begin inline asm
	fma.rn.f64    %fd1433, %fd1433, 0.9999, 0.01;
	// end inline asm
	// begin inline asm
	fma.rn.f32    %f4266, %f4266, 0.9999, 0.01;
	// end inline asm
	// begin inline asm
	fma.rn.f32    %f4268, %f4268, 0.9999, 0.01;
	// end inline asm
	// begin inline asm
	fma.rn.f64    %fd1431, %fd1431, 0.9999, 0.01;
	// end inline asm
	// begin inline asm
	fma.rn.f32    %f4266, %f4266, 0.9999, 0.01;
	// end inline asm
	// begin inline asm
	fma.rn.f32    %f4268, %f4268, 0.9999, 0.01;
	// end inline asm
	// begin inline asm
	fma.rn.f64    %fd1433, %fd1433, 0.9999, 0.01;
	// end inline asm
	// begin inline asm
	fma.rn.f32    %f4266, %f4266, 0.9999, 0.01;
	// end inline asm
	// begin inline asm
	fma.rn.f32    %f4268, %f4268, 0.9999, 0.01;
	// end inline asm
	// begin inline asm
	fma.rn.f64    %fd1431, %fd1431, 0.9999, 0.01;
	// end inline asm
	// begin inline asm
	fma.rn.f32    %f4266, %f4266, 0.9999, 0.01;
	// end inline asm
	// begin inline asm
	fma.rn.f32    %f4268, %f4268, 0.9999, 0.01;
	// end inline asm
	// begin inline asm
	fma.rn.f64    %fd1433, %fd1433, 0.9999, 0.01;
	// end inline asm
	// begin inline asm
	fma.rn.f32    %f4266, %f4266, 0.9999, 0.01;
	// end inline asm
	// begin inline asm
	fma.rn.f32    %f4268, %f4268, 0.9999, 0.01;
	// end inline asm
	// begin inline asm
	fma.rn.f64    %fd1431, %fd1431, 0.9999, 0.01;
	// end inline asm
	// begin inline asm
	fma.rn.f32    %f4266, %f4266, 0.9999, 0.01;
	// end inline asm
	// begin inline asm
	fma.rn.f32    %f4268, %f4268, 0.9999, 0.01;
	// end inline asm
	// begin inline asm
	fma.rn.f64    %fd1433, %fd1433, 0.9999, 0.01;
	// end inline asm
	// begin inline asm
	fma.rn.f32    %f4266, %f4266, 0.9999, 0.01;
	// end inline asm
	// begin inline asm
	fma.rn.f32    %f4268, %f4268, 0.9999, 0.01;
	// end inline asm
	// begin inline asm
	fma.rn.f64    %fd1431, %fd1431, 0.9999, 0.01;
	// end inline asm
	// begin inline asm
	fma.rn.f32    %f4266, %f4266, 0.9999, 0.01;
	// end inline asm
	// begin inline asm
	fma.rn.f32    %f4268, %f4268, 0.9999, 0.01;
	// end inline asm
	// begin inline asm
	fma.rn.f64    %fd1433, %fd1433, 0.9999, 0.01;
	// end inline asm
	// begin inline asm
	fma.rn.f32    %f4266, %f4266, 0.9999, 0.01;
	// end inline asm
	// begin inline asm
	fma.rn.f32    %f4268, %f4268, 0.9999, 0.01;
	// end inline asm
	// begin inline asm
	fma.rn.f64    %fd1431, %fd1431, 0.9999, 0.01;
	// end inline asm
	// begin inline asm
	fma.rn.f32    %f4266, %f4266, 0.9999, 0.01;
	// end inline asm
	// begin inline asm
	fma.rn.f32    %f4268, %f4268, 0.9999, 0.01;
	// end inline asm
	// begin inline asm
	fma.rn.f64    %fd1433, %fd1433, 0.9999, 0.01;
	// end inline asm
	// begin inline asm
	fma.rn.f32    %f4266, %f4266, 0.9999, 0.01;
	// end inline asm
	// begin inline asm
	fma.rn.f32    %f4268, %f4268, 0.9999, 0.01;
	// end inline asm
	// begin inline asm
	fma.rn.f64    %fd1431, %fd1431, 0.9999, 0.01;
	// end inline asm
	// begin inline asm
	fma.rn.f32    %f4266, %f4266, 0.9999, 0.01;
	// end inline asm
	// begin inline asm
	fma.rn.f32    %f4268, %f4268, 0.9999, 0.01;
	// end inline asm
	// begin inline asm
	fma.rn.f64    %fd1433, %fd1433, 0.9999, 0.01;
	// end inline asm
	// begin inline asm
	fma.rn.f32    %f4266, %f4266, 0.9999, 0.01;
	// end inline asm
	// begin inline asm
	fma.rn.f32    %f4268, %f4268, 0.9999, 0.01;
	// end inline asm
	// begin inline asm
	fma.rn.f64    %fd1431, %fd1431, 0.9999, 0.01;
	// end inline asm
	// begin inline asm
	fma.rn.f32    %f4266, %f4266, 0.9999, 0.01;
	// end inline asm
	// begin inline asm
	fma.rn.f32    %f4268, %f4268, 0.9999, 0.01;
	// end inline asm
	// begin inline asm
	fma.rn.f64    %fd1433, %fd1433, 0.9999, 0.01;
	// end inline asm
	// begin inline asm
	fma.rn.f32    %f4266, %f4266, 0.9999, 0.01;
	// end inline asm
	// begin inline asm
	fma.rn.f32    %f4268, %f4268, 0.9999, 0.01;
	// end inline asm
	// begin inline asm
	fma.rn.f64    %fd1431, %fd1431, 0.9999, 0.01;
	// end inline asm
	// begin inline asm
	fma.rn.f32    %f4266, %f4266, 0.9999, 0.01;
	// end inline asm
	// begin inline asm
	fma.rn.f32    %f4268, %f4268, 0.9999, 0.01;
	// end inline asm
	// begin inline asm
	fma.rn.f64    %fd1433, %fd1433, 0.9999, 0.01;
	// end inline asm
	// begin inline asm
	fma.rn.f32    %f4266, %f4266, 0.9999, 0.01;
	// end inline asm
	// begin inline asm
	fma.rn.f32    %f4268, %f4268, 0.9999, 0.01;
	// end inline asm
	// begin inline asm
	fma.rn.f64    %fd1431, %fd1431, 0.9999, 0.01;
	// end inline asm
	// begin inline asm
	fma.rn.f32    %f4266, %f4266, 0.9999, 0.01;
	// end inline asm
	// begin inline asm
	fma.rn.f32    %f4268, %f4268, 0.9999, 0.01;
	// end inline asm
	// begin inline asm
	fma.rn.f64    %fd1433, %fd1433, 0.9999, 0.01;
	// end inline asm
	// begin inline asm
	fma.rn.f32    %f4266, %f4266, 0.9999, 0.01;
	// end inline asm
	// begin inline asm
	fma.rn.f32    %f4268, %f4268, 0.9999, 0.01;
	// end inline asm
	add.s32 	%r148, %r4, %r148;
	setp.lt.s32 	%p2, %r148, %r5;
	mov.f32 	%f5373, %f4266;
	mov.f32 	%f5374, %f4268;
	mov.f64 	%fd2955, %fd1431;
	mov.f64 	%fd2956, %fd1433;
	@%p2 bra 	$L__BB0_3;
$L__BB0_4:
	add.s32 	%r147, %r147, 1;
	setp.ne.s32 	%p3, %r147, 1024;
	@%p3 bra 	$L__BB0_1;
	setp.geu.f32 	%p4, %f4266, 0f00000000;
	@%p4 bra 	$L__BB0_7;
	add.f32 	%f5370, %f4268, %f4266;
	st.global.f32 	[sfma_out], %f5370;
	add.f64 	%fd2950, %fd1433, %fd1431;
	st.global.f64 	[dfma_out], %fd2950;
	mul.wide.s32 	%rd258, %r1, 8;
	add.s64 	%rd260, %rd2, %rd258;
	st.volatile.global.f64 	[%rd260], %fd2959;
$L__BB0_7:
	ret;

}


// ===== COMPILED SASS (sm_100) =====

	.target	sm_100

	.elftype	@"ET_EXEC"


//--------------------- .note.nv.tkinfo           --------------------------
	.section	.note.nv.tkinfo,"",@"SHT_NOTE"
	.sectionflags	@"SHF_NOTE_NV_TKINFO"
	.tkinfo
        /*0018*/ 	.word	0x00000002
        /*0030*/ 	.string	""
        /*0030*/ 	.string	"ptxas"
        /*0030*/ 	.string	"Cuda compilation tools, release 13.0, V13.0.88"
        /*0030*/ 	.string	"Build cuda_13.0.r13.0/compiler.36424714_0"
        /*0030*/ 	.string	"-arch sm_100 -m 64 "



//--------------------- .note.nv.cuinfo           --------------------------
	.section	.note.nv.cuinfo,"",@"SHT_NOTE"
	.sectionflags	@"SHF_NOTE_NV_CUINFO"
        /*0018*/ 	.short	0x0002
        /*001a*/ 	.short	0x0064
        /*001c*/ 	.short	0x0082
	.zero		2


//--------------------- .nv.info                  --------------------------
	.section	.nv.info,"",@"SHT_CUDA_INFO"
	.align	4


	//----- nvinfo : EIATTR_REGCOUNT
	.align		4
        /*0000*/ 	.byte	0x04, 0x2f
        /*0002*/ 	.short	(.L_4 - .L_3)
	.align		4
.L_3:
        /*0004*/ 	.word	index@(gmem_fp_hammer_kernel)
        /*0008*/ 	.word	0x00000020


	//----- nvinfo : EIATTR_FRAME_SIZE
	.align		4
.L_4:
        /*000c*/ 	.byte	0x04, 0x11
        /*000e*/ 	.short	(.L_6 - .L_5)
	.align		4
.L_5:
        /*0010*/ 	.word	index@(gmem_fp_hammer_kernel)
        /*0014*/ 	.word	0x00000000


	//----- nvinfo : EIATTR_MIN_STACK_SIZE
	.align		4
.L_6:
        /*0018*/ 	.byte	0x04, 0x12
        /*001a*/ 	.short	(.L_8 - .L_7)
	.align		4
.L_7:
        /*001c*/ 	.word	index@(gmem_fp_hammer_kernel)
        /*0020*/ 	.word	0x00000000
.L_8:


//--------------------- .nv.compat                --------------------------
	.section	.nv.compat,"",@"SHT_CUDA_COMPAT_INFO"
	.align	4
        /*0000*/ 	.byte	0x02, 0x09, 0x00, 0x00, 0x02, 0x02, 0x01, 0x00, 0x02, 0x05, 0x05, 0x00, 0x03, 0x07, 0x01, 0x01
        /*0010*/ 	.byte	0x02, 0x03, 0x00, 0x00, 0x02, 0x06, 0x01, 0x00, 0x04, 0x0b, 0x08, 0x00, 0x01, 0x00, 0x00, 0x00
        /*0020*/ 	.byte	0x00, 0x00, 0x00, 0x00


//--------------------- .nv.info.gmem_fp_hammer_kernel --------------------------
	.section	.nv.info.gmem_fp_hammer_kernel,"",@"SHT_CUDA_INFO"
	.sectionflags	@""
	.align	4


	//----- nvinfo : EIATTR_CUDA_API_VERSION
	.align		4
        /*0000*/ 	.byte	0x04, 0x37
        /*0002*/ 	.short	(.L_10 - .L_9)
.L_9:
        /*0004*/ 	.word	0x00000082


	//----- nvinfo : EIATTR_SPARSE_MMA_MASK
	.align		4
.L_10:
        /*0008*/ 	.byte	0x03, 0x50
        /*000a*/ 	.short	0x0000


	//----- nvinfo : EIATTR_MAXREG_COUNT
	.align		4
        /*000c*/ 	.byte	0x03, 0x1b
        /*000e*/ 	.short	0x00ff


	//----- nvinfo : EIATTR_NUM_BARRIERS
	.align		4
        /*0010*/ 	.byte	0x02, 0x4c
        /*0012*/ 	.byte	0x01
	.zero		1


	//----- nvinfo : EIATTR_MERCURY_ISA_VERSION
	.align		4
        /*0014*/ 	.byte	0x03, 0x5f
        /*0016*/ 	.short	0x0101


	//----- nvinfo : EIATTR_VRC_CTA_INIT_COUNT
	.align		4
        /*0018*/ 	.byte	0x02, 0x4a
	.zero		1
	.zero		1


	//----- nvinfo : EIATTR_EXIT_INSTR_OFFSETS
	.align		4
        /*001c*/ 	.byte	0x04, 0x1c
        /*001e*/ 	.short	(.L_12 - .L_11)


	//   ....[0]....
.L_11:
        /*0020*/ 	.word	0x00011ee0


	//   ....[1]....
        /*0024*/ 	.word	0x00011f80


	//----- nvinfo : EIATTR_CRS_STACK_SIZE
	.align		4
.L_12:
        /*0028*/ 	.byte	0x04, 0x1e
        /*002a*/ 	.short	(.L_14 - .L_13)
.L_13:
        /*002c*/ 	.word	0x00000000


	//----- nvinfo : EIATTR_SW_WAR
	.align		4
.L_14:
        /*0030*/ 	.byte	0x04, 0x36
        /*0032*/ 	.short	(.L_16 - .L_15)
.L_15:
        /*0034*/ 	.word	0x00000008
.L_16:


//--------------------- .nv.callgraph             --------------------------
	.section	.nv.callgraph,"",@"SHT_CUDA_CALLGRAPH"
	.align	4
	.sectionentsize	8
	.align		4
        /*0000*/ 	.word	0x00000000
	.align		4
        /*0004*/ 	.word	0xffffffff
	.align		4
        /*0008*/ 	.word	0x00000000
	.align		4
        /*000c*/ 	.word	0xfffffffe
	.align		4
        /*0010*/ 	.word	0x00000000
	.align		4
        /*0014*/ 	.word	0xfffffffd
	.align		4
        /*0018*/ 	.word	0x00000000
	.align		4
        /*001c*/ 	.word	0xfffffffc


//--------------------- .nv.constant4             --------------------------
	.section	.nv.constant4,"a",@progbits
	.align	8
	.align		8
.nv.constant4:
        /*0000*/ 	.dword	ld_arr
	.align		8
        /*0008*/ 	.dword	sfma_out
	.align		8
        /*0010*/ 	.dword	dfma_out


//--------------------- .text.gmem_fp_hammer_kernel --------------------------
	.section	.text.gmem_fp_hammer_kernel,"ax",@progbits
	.align	128
        .global         gmem_fp_hammer_kernel
        .type           gmem_fp_hammer_kernel,@function
        .size           gmem_fp_hammer_kernel,(.L_x_6 - gmem_fp_hammer_kernel)
        .other          gmem_fp_hammer_kernel,@"STO_CUDA_ENTRY STV_DEFAULT"
gmem_fp_hammer_kernel:
.text.gmem_fp_hammer_kernel:
[----:B------:R-:W-:Y:S08]  /*0000*/  LDC R1, c[0x0][0x37c] ;  /* 0x0000df00ff017b82 */ /* 0x000ff00000000800 */
[----:B------:R-:W0:Y:S08]  /*0010*/  LDC R0, c[0x0][0x370] ;  /* 0x0000dc00ff007b82 */ /* 0x000e300000000800 */
[----:B------:R-:W-:Y:S01]  /*0020*/  BAR.SYNC.DEFER_BLOCKING 0x0 ;  /* 0x0000000000007b1d */ /* 0x000fe20000010000 */
[----:B------:R-:W-:Y:S01]  /*0030*/  HFMA2 R13, -RZ, RZ, -7.76171875, 32 ;  /* 0xc7c35000ff0d7431 */ /* 0x000fe200000001ff */
[----:B------:R-:W-:Y:S01]  /*0040*/  MOV R24, 0xc7c35000 ;  /* 0xc7c3500000187802 */ /* 0x000fe20000000f00 */
[----:B------:R-:W-:Y:S01]  /*0050*/  HFMA2 R15, -RZ, RZ, -2.693359375, 0.00083160400390625 ;  /* 0xc16312d0ff0f7431 */ /* 0x000fe200000001ff */
[----:B------:R-:W-:Y:S01]  /*0060*/  MOV R14, 0x0 ;  /* 0x00000000000e7802 */ /* 0x000fe20000000f00 */
[----:B------:R-:W-:Y:S01]  /*0070*/  HFMA2 R11, -RZ, RZ, -2.693359375, 0.00083160400390625 ;  /* 0xc16312d0ff0b7431 */ /* 0x000fe200000001ff */
[----:B------:R-:W-:-:S02]  /*0080*/  CS2R R20, SRZ ;  /* 0x0000000000147805 */ /* 0x000fc4000001ff00 */
[----:B------:R-:W1:Y:S01]  /*0090*/  S2UR UR4, SR_CTAID.X ;  /* 0x00000000000479c3 */ /* 0x000e620000002500 */
[----:B------:R-:W-:Y:S01]  /*00a0*/  MOV R10, 0x0 ;  /* 0x00000000000a7802 */ /* 0x000fe20000000f00 */
[----:B------:R-:W2:Y:S01]  /*00b0*/  LDCU.64 UR6, c[0x0][0x358] ;  /* 0x00006b00ff0677ac */ /* 0x000ea20008000a00 */
[----:B0-----:R-:W-:-:S04]  /*00c0*/  SHF.L.U32 R2, R0, 0x11, RZ ;  /* 0x0000001100027819 */ /* 0x001fc800000006ff */
[----:B------:R-:W-:-:S04]  /*00d0*/  IABS R7, R2 ;  /* 0x0000000200077213 */ /* 0x000fc80000000000 */
[----:B------:R-:W0:Y:S01]  /*00e0*/  I2F.RP R3, R7 ;  /* 0x0000000700037306 */ /* 0x000e220000209400 */
[----:B-1----:R-:W-:-:S07]  /*00f0*/  USHF.L.U32 UR4, UR4, 0xa, URZ ;  /* 0x0000000a04047899 */ /* 0x002fce00080006ff */
[----:B0-----:R-:W0:Y:S02]  /*0100*/  MUFU.RCP R3, R3 ;  /* 0x0000000300037308 */ /* 0x001e240000001000 */
[----:B0-----:R-:W-:-:S06]  /*0110*/  IADD3 R4, PT, PT, R3, 0xffffffe, RZ ;  /* 0x0ffffffe03047810 */ /* 0x001fcc0007ffe0ff */
[----:B------:R0:W1:Y:S02]  /*0120*/  F2I.FTZ.U32.TRUNC.NTZ R5, R4 ;  /* 0x0000000400057305 */ /* 0x000064000021f000 */
[----:B0-----:R-:W-:Y:S01]  /*0130*/  HFMA2 R4, -RZ, RZ, 0, 0 ;  /* 0x00000000ff047431 */ /* 0x001fe200000001ff */
[----:B-1----:R-:W-:-:S05]  /*0140*/  IADD3 R6, PT, PT, RZ, -R5, RZ ;  /* 0x80000005ff067210 */ /* 0x002fca0007ffe0ff */
[----:B------:R-:W-:Y:S01]  /*0150*/  IMAD R9, R6, R7, RZ ;  /* 0x0000000706097224 */ /* 0x000fe200078e02ff */
[----:B------:R-:W-:-:S03]  /*0160*/  IABS R6, R2 ;  /* 0x0000000200067213 */ /* 0x000fc60000000000 */
[----:B------:R-:W-:Y:S01]  /*0170*/  IMAD.HI.U32 R5, R5, R9, R4 ;  /* 0x0000000905057227 */ /* 0x000fe200078e0004 */
[----:B------:R-:W-:Y:S02]  /*0180*/  IADD3 R6, PT, PT, RZ, -R6, RZ ;  /* 0x80000006ff067210 */ /* 0x000fe40007ffe0ff */
[----:B------:R-:W-:-:S03]  /*0190*/  SHF.L.U32 R4, R0, 0xa, RZ ;  /* 0x0000000a00047819 */ /* 0x000fc600000006ff */
[----:B------:R-:W-:-:S04]  /*01a0*/  IMAD.HI.U32 R5, R5, 0x2000000, RZ ;  /* 0x0200000005057827 */ /* 0x000fc800078e00ff */
[----:B------:R-:W-:Y:S02]  /*01b0*/  IMAD R6, R5, R6, 0x2000000 ;  /* 0x0200000005067424 */ /* 0x000fe400078e0206 */
[----:B------:R-:W0:Y:S03]  /*01c0*/  S2R R5, SR_TID.X ;  /* 0x0000000000057919 */ /* 0x000e260000002100 */
[----:B------:R-:W-:-:S13]  /*01d0*/  ISETP.GT.U32.AND P0, PT, R7, R6, PT ;  /* 0x000000060700720c */ /* 0x000fda0003f04070 */
[----:B------:R-:W-:Y:S02]  /*01e0*/  @!P0 IADD3 R6, PT, PT, R6, -R7, RZ ;  /* 0x8000000706068210 */ /* 0x000fe40007ffe0ff */
[----:B------:R-:W-:Y:S02]  /*01f0*/  ISETP.NE.AND P0, PT, R2, RZ, PT ;  /* 0x000000ff0200720c */ /* 0x000fe40003f05270 */
[----:B------:R-:W-:Y:S02]  /*0200*/  ISETP.GT.U32.AND P1, PT, R7, R6, PT ;  /* 0x000000060700720c */ /* 0x000fe40003f24070 */
[----:B0-----:R-:W-:Y:S01]  /*0210*/  LOP3.LUT R5, R5, UR4, RZ, 0xfc, !PT ;  /* 0x0000000405057c12 */ /* 0x001fe2000f8efcff */
[----:B------:R-:W-:-:S10]  /*0220*/  UMOV UR4, URZ ;  /* 0x000000ff00047c82 */ /* 0x000fd40008000000 */
[----:B------:R-:W-:Y:S02]  /*0230*/  @!P1 IADD3 R6, PT, PT, R6, -R7, RZ ;  /* 0x8000000706069210 */ /* 0x000fe40007ffe0ff */
[----:B------:R-:W-:-:S04]  /*0240*/  @!P0 LOP3.LUT R6, RZ, R2, RZ, 0x33, !PT ;  /* 0x00000002ff068212 */ /* 0x000fc800078e33ff */
[----:B--2---:R-:W-:-:S07]  /*0250*/  IADD3 R6, PT, PT, -R6, 0x2000000, RZ ;  /* 0x0200000006067810 */ /* 0x004fce0007ffe1ff */
.L_x_4:
[----:B------:R-:W-:Y:S01]  /*0260*/  ISETP.GE.AND P0, PT, R5, R6, PT ;  /* 0x000000060500720c */ /* 0x000fe20003f06270 */
[----:B------:R-:W-:Y:S01]  /*0270*/  UIADD3 UR4, UPT, UPT, UR4, 0x1, URZ ;  /* 0x0000000104047890 */ /* 0x000fe2000fffe0ff */
[----:B------:R-:W-:Y:S03]  /*0280*/  BSSY.RECONVERGENT B0, `(.L_x_0) ;  /* 0x00011c3000007945 */ /* 0x000fe60003800200 */
[----:B------:R-:W-:-:S08]  /*0290*/  UISETP.NE.AND UP0, UPT, UR4, 0x400, UPT ;  /* 0x000004000400788c */ /* 0x000fd0000bf05270 */
[----:B------:R-:W-:Y:S05]  /*02a0*/  @P0 BRA `(.L_x_1) ;  /* 0x0000011c00000947 */ /* 0x000fea0003800000 */
[----:B------:R-:W0:Y:S01]  /*02b0*/  LDC.64 R8, c[0x4][RZ] ;  /* 0x01000000ff087b82 */ /* 0x000e220000000a00 */
[----:B------:R-:W-:Y:S01]  /*02c0*/  BSSY.RECONVERGENT B1, `(.L_x_2) ;  /* 0x00011bd000017945 */ /* 0x000fe20003800200 */
[----:B------:R-:W-:Y:S02]  /*02d0*/  MOV R3, R13 ;  /* 0x0000000d00037202 */ /* 0x000fe40000000f00 */
[----:B------:R-:W-:-:S07]  /*02e0*/  MOV R25, R5 ;  /* 0x0000000500197202 */ /* 0x000fce0000000f00 */
.L_x_3:
[----:B0-----:R-:W-:-:S05]  /*02f0*/  IMAD.WIDE R26, R25, 0x8, R8 ;  /* 0x00000008191a7825 */ /* 0x001fca00078e0208 */
[----:B------:R0:W2:Y:S01]  /*0300*/  LDG.E.64.STRONG.SYS R18, desc[UR6][R26.64] ;  /* 0x000000061a127981 */ /* 0x0000a2000c1f5b00 */
[----:B------:R-:W-:-:S05]  /*0310*/  IMAD.WIDE R28, R4, 0x8, R26 ;  /* 0x00000008041c7825 */ /* 0x000fca00078e021a */
[----:B------:R-:W3:Y:S01]  /*0320*/  LDG.E.64.STRONG.SYS R16, desc[UR6][R28.64] ;  /* 0x000000061c107981 */ /* 0x000ee2000c1f5b00 */
[----:B------:R-:W-:-:S05]  /*0330*/  LEA R7, R0, R25, 0xb ;  /* 0x0000001900077211 */ /* 0x000fca00078e58ff */
[----:B------:R-:W-:-:S06]  /*0340*/  IMAD.WIDE R22, R7, 0x8, R8 ;  /* 0x0000000807167825 */ /* 0x000fcc00078e0208 */
[----:B------:R-:W4:Y:S01]  /*0350*/  LDG.E.64.STRONG.SYS R22, desc[UR6][R22.64] ;  /* 0x0000000616167981 */ /* 0x000f22000c1f5b00 */
[----:B------:R-:W-:Y:S02]  /*0360*/  IADD3 R13, PT, PT, R4, R7, RZ ;  /* 0x00000007040d7210 */ /* 0x000fe40007ffe0ff */
[----:B------:R-:W-:-:S03]  /*0370*/  LEA R7, R0, R25, 0xc ;  /* 0x0000001900077211 */ /* 0x000fc600078e60ff */
[----:B------:R-:W-:-:S06]  /*0380*/  IMAD.WIDE R12, R13, 0x8, R8 ;  /* 0x000000080d0c7825 */ /* 0x000fcc00078e0208 */
[----:B------:R-:W5:Y:S01]  /*0390*/  LDG.E.64.STRONG.SYS R12, desc[UR6][R12.64] ;  /* 0x000000060c0c7981 */ /* 0x000f62000c1f5b00 */
[----:B0-----:R-:W-:Y:S01]  /*03a0*/  IMAD.WIDE R26, R7, 0x8, R8 ;  /* 0x00000008071a7825 */ /* 0x001fe200078e0208 */
[----:B--2---:R-:W-:-:S04]  /*03b0*/  DADD R18, R18, R20 ;  /* 0x0000000012127229 */ /* 0x004fc80000000014 */
[----:B------:R0:W2:Y:S04]  /*03c0*/  LDG.E.64.STRONG.SYS R20, desc[UR6][R26.64] ;  /* 0x000000061a147981 */ /* 0x0000a8000c1f5b00 */
[----:B---3--:R-:W-:Y:S01]  /*03d0*/  DADD R16, R18, R16 ;  /* 0x0000000012107229 */ /* 0x008fe20000000010 */
[----:B------:R-:W-:-:S05]  /*03e0*/  IADD3 R19, PT, PT, R4, R7, RZ ;  /* 0x0000000704137210 */ /* 0x000fca0007ffe0ff */
[----:B------:R-:W-:-:S06]  /*03f0*/  IMAD.WIDE R18, R19, 0x8, R8 ;  /* 0x0000000813127825 */ /* 0x000fcc00078e0208 */
[----:B------:R-:W3:Y:S01]  /*0400*/  LDG.E.64.STRONG.SYS R18, desc[UR6][R18.64] ;  /* 0x0000000612127981 */ /* 0x000ee2000c1f5b00 */
[----:B------:R-:W-:Y:S01]  /*0410*/  LEA R7, R0, R7, 0xb ;  /* 0x0000000700077211 */ /* 0x000fe200078e58ff */
[----:B----4-:R-:W-:-:S04]  /*0420*/  DADD R22, R16, R22 ;  /* 0x0000000010167229 */ /* 0x010fc80000000016 */
[----:B------:R-:W-:-:S06]  /*0430*/  IMAD.WIDE R16, R7, 0x8, R8 ;  /* 0x0000000807107825 */ /* 0x000fcc00078e0208 */
[----:B------:R-:W4:Y:S01]  /*0440*/  LDG.E.64.STRONG.SYS R16, desc[UR6][R16.64] ;  /* 0x0000000610107981 */ /* 0x000f22000c1f5b00 */
[----:B-----5:R-:W-:Y:S01]  /*0450*/  DADD R22, R22, R12 ;  /* 0x0000000016167229 */ /* 0x020fe2000000000c */
[----:B------:R-:W-:-:S05]  /*0460*/  IADD3 R13, PT, PT, R4, R7, RZ ;  /* 0x00000007040d7210 */ /* 0x000fca0007ffe0ff */
[----:B------:R-:W-:Y:S01]  /*0470*/  IMAD.WIDE R12, R13, 0x8, R8 ;  /* 0x000000080d0c7825 */ /* 0x000fe200078e0208 */
[----:B------:R-:W-:-:S05]  /*0480*/  LEA R7, R0, R25, 0xd ;  /* 0x0000001900077211 */ /* 0x000fca00078e68ff */
[----:B------:R-:W5:Y:S01]  /*0490*/  LDG.E.64.STRONG.SYS R12, desc[UR6][R12.64] ;  /* 0x000000060c0c7981 */ /* 0x000f62000c1f5b00 */
[----:B------:R-:W-:Y:S01]  /*04a0*/  IMAD.WIDE R28, R7, 0x8, R8 ;  /* 0x00000008071c7825 */ /* 0x000fe200078e0208 */
[-C--:B0-----:R-:W-:Y:S01]  /*04b0*/  LEA R27, R0, R7.reuse, 0xb ;  /* 0x00000007001b7211 */ /* 0x081fe200078e58ff */
[----:B--2---:R-:W-:Y:S01]  /*04c0*/  DADD R20, R22, R20 ;  /* 0x0000000016147229 */ /* 0x004fe20000000014 */
[----:B------:R-:W-:-:S05]  /*04d0*/  IADD3 R23, PT, PT, R4, R7, RZ ;  /* 0x0000000704177210 */ /* 0x000fca0007ffe0ff */
[--C-:B------:R-:W-:Y:S02]  /*04e0*/  IMAD.WIDE R22, R23, 0x8, R8.reuse ;  /* 0x0000000817167825 */ /* 0x100fe400078e0208 */
[----:B---3--:R-:W-:Y:S02]  /*04f0*/  DADD R18, R20, R18 ;  /* 0x0000000014127229 */ /* 0x008fe40000000012 */
[----:B------:R-:W2:Y:S04]  /*0500*/  LDG.E.64.STRONG.SYS R20, desc[UR6][R28.64] ;  /* 0x000000061c147981 */ /* 0x000ea8000c1f5b00 */
[----:B------:R-:W3:Y:S02]  /*0510*/  LDG.E.64.STRONG.SYS R22, desc[UR6][R22.64] ;  /* 0x0000000616167981 */ /* 0x000ee4000c1f5b00 */
[----:B----4-:R-:W-:Y:S01]  /*0520*/  DADD R16, R18, R16 ;  /* 0x0000000012107229 */ /* 0x010fe20000000010 */
[----:B------:R-:W-:-:S06]  /*0530*/  IMAD.WIDE R18, R27, 0x8, R8 ;  /* 0x000000081b127825 */ /* 0x000fcc00078e0208 */
[----:B------:R-:W4:Y:S01]  /*0540*/  LDG.E.64.STRONG.SYS R18, desc[UR6][R18.64] ;  /* 0x0000000612127981 */ /* 0x000f22000c1f5b00 */
[----:B-----5:R-:W-:Y:S01]  /*0550*/  DADD R12, R16, R12 ;  /* 0x00000000100c7229 */ /* 0x020fe2000000000c */
[----:B------:R-:W-:Y:S02]  /*0560*/  IADD3 R17, PT, PT, R4, R27, RZ ;  /* 0x0000001b04117210 */ /* 0x000fe40007ffe0ff */
[----:B------:R-:W-:-:S03]  /*0570*/  LEA R7, R0, R7, 0xc ;  /* 0x0000000700077211 */ /* 0x000fc600078e60ff */
[----:B------:R-:W-:-:S06]  /*0580*/  IMAD.WIDE R16, R17, 0x8, R8 ;  /* 0x0000000811107825 */ /* 0x000fcc00078e0208 */
[----:B------:R-:W5:Y:S01]  /*0590*/  LDG.E.64.STRONG.SYS R16, desc[UR6][R16.64] ;  /* 0x0000000610107981 */ /* 0x000f62000c1f5b00 */
[----:B--2---:R-:W-:Y:S01]  /*05a0*/  DADD R20, R12, R20 ;  /* 0x000000000c147229 */ /* 0x004fe20000000014 */
[----:B------:R-:W-:-:S07]  /*05b0*/  IMAD.WIDE R12, R7, 0x8, R8 ;  /* 0x00000008070c7825 */ /* 0x000fce00078e0208 */
[----:B---3--:R-:W-:Y:S01]  /*05c0*/  DADD R22, R20, R22 ;  /* 0x0000000014167229 */ /* 0x008fe20000000016 */
[----:B------:R-:W2:Y:S01]  /*05d0*/  LDG.E.64.STRONG.SYS R12, desc[UR6][R12.64] ;  /* 0x000000060c0c7981 */ /* 0x000ea2000c1f5b00 */
        /* <DEDUP_REMOVED lines=13> */
[----:B------:R-:W-:Y:S01]  /*06b0*/  LEA R27, R0, R7, 0xb ;  /* 0x00000007001b7211 */ /* 0x000fe200078e58ff */
[----:B--2---:R-:W-:-:S03]  /*06c0*/  DADD R22, R22, R12 ;  /* 0x0000000016167229 */ /* 0x004fc6000000000c */
[----:B------:R0:W2:Y:S05]  /*06d0*/  LDG.E.64.STRONG.SYS R12, desc[UR6][R28.64] ;  /* 0x000000061c0c7981 */ /* 0x0000aa000c1f5b00 */
[----:B---3--:R-:W-:Y:S01]  /*06e0*/  DADD R20, R22, R20 ;  /* 0x0000000016147229 */ /* 0x008fe20000000014 */
[----:B------:R-:W-:-:S05]  /*06f0*/  IADD3 R23, PT, PT, R4, R7, RZ ;  /* 0x0000000704177210 */ /* 0x000fca0007ffe0ff */
[----:B------:R-:W-:-:S06]  /*0700*/  IMAD.WIDE R22, R23, 0x8, R8 ;  /* 0x0000000817167825 */ /* 0x000fcc00078e0208 */
[----:B------:R-:W3:Y:S01]  /*0710*/  LDG.E.64.STRONG.SYS R22, desc[UR6][R22.64] ;  /* 0x0000000616167981 */ /* 0x000ee2000c1f5b00 */
[----:B----4-:R-:W-:Y:S01]  /*0720*/  DADD R18, R20, R18 ;  /* 0x0000000014127229 */ /* 0x010fe20000000012 */
[----:B------:R-:W-:-:S06]  /*0730*/  IMAD.WIDE R20, R27, 0x8, R8 ;  /* 0x000000081b147825 */ /* 0x000fcc00078e0208 */
[----:B------:R-:W4:Y:S01]  /*0740*/  LDG.E.64.STRONG.SYS R20, desc[UR6][R20.64] ;  /* 0x0000000614147981 */ /* 0x000f22000c1f5b00 */
[----:B-----5:R-:W-:Y:S01]  /*0750*/  DADD R16, R18, R16 ;  /* 0x0000000012107229 */ /* 0x020fe20000000010 */
[----:B------:R-:W-:-:S05]  /*0760*/  IADD3 R19, PT, PT, R4, R27, RZ ;  /* 0x0000001b04137210 */ /* 0x000fca0007ffe0ff */
[----:B------:R-:W-:Y:S01]  /*0770*/  IMAD.WIDE R18, R19, 0x8, R8 ;  /* 0x0000000813127825 */ /* 0x000fe200078e0208 */
[----:B------:R-:W-:-:S05]  /*0780*/  LEA R27, R0, R7, 0xc ;  /* 0x00000007001b7211 */ /* 0x000fca00078e60ff */
        /* <DEDUP_REMOVED lines=18> */
[----:B------:R-:W-:Y:S01]  /*08b0*/  LEA R27, R0, R7, 0xb ;  /* 0x00000007001b7211 */ /* 0x000fe200078e58ff */
[----:B--2---:R-:W-:-:S03]  /*08c0*/  DADD R16, R18, R16 ;  /* 0x0000000012107229 */ /* 0x004fc60000000010 */
[----:B------:R-:W2:Y:S05]  /*08d0*/  LDG.E.64.STRONG.SYS R18, desc[UR6][R28.64] ;  /* 0x000000061c127981 */ /* 0x000eaa000c1f5b00 */
        /* <DEDUP_REMOVED lines=13> */
[----:B------:R-:W-:-:S06]  /*09b0*/  IMAD.WIDE R20, R7, 0x8, R8 ;  /* 0x0000000807147825 */ /* 0x000fcc00078e0208 */
[----:B------:R-:W2:Y:S01]  /*09c0*/  LDG.E.64.STRONG.SYS R20, desc[UR6][R20.64] ;  /* 0x0000000614147981 */ /* 0x000ea2000c1f5b00 */
[----:B---3--:R-:W-:Y:S01]  /*09d0*/  DADD R16, R18, R16 ;  /* 0x0000000012107229 */ /* 0x008fe20000000010 */
[----:B------:R-:W-:-:S05]  /*09e0*/  IADD3 R19, PT, PT, R4, R7, RZ ;  /* 0x0000000704137210 */ /* 0x000fca0007ffe0ff */
[----:B------:R-:W-:-:S06]  /*09f0*/  IMAD.WIDE R18, R19, 0x8, R8 ;  /* 0x0000000813127825 */ /* 0x000fcc00078e0208 */
[----:B------:R-:W3:Y:S01]  /*0a00*/  LDG.E.64.STRONG.SYS R18, desc[UR6][R18.64] ;  /* 0x0000000612127981 */ /* 0x000ee2000c1f5b00 */
[----:B------:R-:W-:Y:S01]  /*0a10*/  LEA R7, R0, R7, 0xb ;  /* 0x0000000700077211 */ /* 0x000fe200078e58ff */
[----:B----4-:R-:W-:-:S04]  /*0a20*/  DADD R26, R16, R12 ;  /* 0x00000000101a7229 */ /* 0x010fc8000000000c */
[----:B------:R-:W-:Y:S01]  /*0a30*/  IMAD.WIDE R16, R7, 0x8, R8 ;  /* 0x0000000807107825 */ /* 0x000fe200078e0208 */
[----:B------:R-:W-:-:S05]  /*0a40*/  IADD3 R13, PT, PT, R4, R7, RZ ;  /* 0x00000007040d7210 */ /* 0x000fca0007ffe0ff */
[----:B------:R-:W4:Y:S01]  /*0a50*/  LDG.E.64.STRONG.SYS R16, desc[UR6][R16.64] ;  /* 0x0000000610107981 */ /* 0x000f22000c1f5b00 */
[----:B------:R-:W-:-:S06]  /*0a60*/  IMAD.WIDE R12, R13, 0x8, R8 ;  /* 0x000000080d0c7825 */ /* 0x000fcc00078e0208 */
[----:B------:R-:W4:Y:S01]  /*0a70*/  LDG.E.64.STRONG.SYS R12, desc[UR6][R12.64] ;  /* 0x000000060c0c7981 */ /* 0x000f22000c1f5b00 */
[----:B-----5:R-:W-:Y:S01]  /*0a80*/  DADD R22, R26, R22 ;  /* 0x000000001a167229 */ /* 0x020fe20000000016 */
[----:B------:R-:W-:-:S05]  /*0a90*/  LEA R7, R0, R25, 0xf ;  /* 0x0000001900077211 */ /* 0x000fca00078e78ff */
[----:B------:R-:W-:Y:S01]  /*0aa0*/  IMAD.WIDE R26, R7, 0x8, R8 ;  /* 0x00000008071a7825 */ /* 0x000fe200078e0208 */
[----:B------:R-:W-:Y:S01]  /*0ab0*/  LEA R29, R0, R7, 0xb ;  /* 0x00000007001d7211 */ /* 0x000fe200078e58ff */
[----:B--2---:R-:W-:-:S08]  /*0ac0*/  DADD R20, R22, R20 ;  /* 0x0000000016147229 */ /* 0x004fd00000000014 */
[----:B---3--:R-:W-:Y:S01]  /*0ad0*/  DADD R22, R20, R18 ;  /* 0x0000000014167229 */ /* 0x008fe20000000012 */
[----:B------:R-:W-:Y:S01]  /*0ae0*/  IADD3 R21, PT, PT, R4, R7, RZ ;  /* 0x0000000704157210 */ /* 0x000fe20007ffe0ff */
[----:B------:R0:W2:Y:S04]  /*0af0*/  LDG.E.64.STRONG.SYS R18, desc[UR6][R26.64] ;  /* 0x000000061a127981 */ /* 0x0000a8000c1f5b00 */
[----:B------:R-:W-:-:S06]  /*0b00*/  IMAD.WIDE R20, R21, 0x8, R8 ;  /* 0x0000000815147825 */ /* 0x000fcc00078e0208 */
[----:B------:R-:W3:Y:S01]  /*0b10*/  LDG.E.64.STRONG.SYS R20, desc[UR6][R20.64] ;  /* 0x0000000614147981 */ /* 0x000ee2000c1f5b00 */
[----:B----4-:R-:W-:Y:S01]  /*0b20*/  DADD R22, R22, R16 ;  /* 0x0000000016167229 */ /* 0x010fe20000000010 */
[----:B------:R-:W-:-:S07]  /*0b30*/  IMAD.WIDE R16, R29, 0x8, R8 ;  /* 0x000000081d107825 */ /* 0x000fce00078e0208 */
[----:B------:R-:W-:Y:S01]  /*0b40*/  DADD R22, R22, R12 ;  /* 0x0000000016167229 */ /* 0x000fe2000000000c */
[----:B------:R-:W4:Y:S01]  /*0b50*/  LDG.E.64.STRONG.SYS R16, desc[UR6][R16.64] ;  /* 0x0000000610107981 */ /* 0x000f22000c1f5b00 */
[----:B------:R-:W-:-:S05]  /*0b60*/  IADD3 R13, PT, PT, R4, R29, RZ ;  /* 0x0000001d040d7210 */ /* 0x000fca0007ffe0ff */
[----:B------:R-:W-:-:S06]  /*0b70*/  IMAD.WIDE R12, R13, 0x8, R8 ;  /* 0x000000080d0c7825 */ /* 0x000fcc00078e0208 */
[----:B------:R-:W5:Y:S01]  /*0b80*/  LDG.E.64.STRONG.SYS R12, desc[UR6][R12.64] ;  /* 0x000000060c0c7981 */ /* 0x000f62000c1f5b00 */
[----:B0-----:R-:W-:Y:S01]  /*0b90*/  LEA R27, R0, R7, 0xc ;  /* 0x00000007001b7211 */ /* 0x001fe200078e60ff */
[----:B--2---:R-:W-:-:S03]  /*0ba0*/  DADD R18, R22, R18 ;  /* 0x0000000016127229 */ /* 0x004fc60000000012 */
[----:B------:R-:W-:-:S05]  /*0bb0*/  IADD3 R23, PT, PT, R4, R27, RZ ;  /* 0x0000001b04177210 */ /* 0x000fca0007ffe0ff */
[----:B---3--:R-:W-:Y:S01]  /*0bc0*/  DADD R20, R18, R20 ;  /* 0x0000000012147229 */ /* 0x008fe20000000014 */
[----:B------:R-:W-:-:S04]  /*0bd0*/  IMAD.WIDE R18, R27, 0x8, R8 ;  /* 0x000000081b127825 */ /* 0x000fc800078e0208 */
[----:B------:R-:W-:Y:S02]  /*0be0*/  IMAD.WIDE R22, R23, 0x8, R8 ;  /* 0x0000000817167825 */ /* 0x000fe400078e0208 */
[----:B------:R-:W2:Y:S04]  /*0bf0*/  LDG.E.64.STRONG.SYS R18, desc[UR6][R18.64] ;  /* 0x0000000612127981 */ /* 0x000ea8000c1f5b00 */
[----:B------:R-:W3:Y:S01]  /*0c00*/  LDG.E.64.STRONG.SYS R22, desc[UR6][R22.64] ;  /* 0x0000000616167981 */ /* 0x000ee2000c1f5b00 */
[----:B----4-:R-:W-:Y:S01]  /*0c10*/  DADD R20, R20, R16 ;  /* 0x0000000014147229 */ /* 0x010fe20000000010 */
[----:B------:R-:W-:-:S05]  /*0c20*/  LEA R27, R0, R27, 0xb ;  /* 0x0000001b001b7211 */ /* 0x000fca00078e58ff */
[----:B------:R-:W-:Y:S02]  /*0c30*/  IMAD.WIDE R16, R27, 0x8, R8 ;  /* 0x000000081b107825 */ /* 0x000fe400078e0208 */
[----:B-----5:R-:W-:Y:S01]  /*0c40*/  DADD R20, R20, R12 ;  /* 0x0000000014147229 */ /* 0x020fe2000000000c */
[----:B------:R-:W-:-:S03]  /*0c50*/  IADD3 R13, PT, PT, R4, R27, RZ ;  /* 0x0000001b040d7210 */ /* 0x000fc60007ffe0ff */
[----:B------:R-:W4:Y:S02]  /*0c60*/  LDG.E.64.STRONG.SYS R16, desc[UR6][R16.64] ;  /* 0x0000000610107981 */ /* 0x000f24000c1f5b00 */
[----:B------:R-:W-:-:S06]  /*0c70*/  IMAD.WIDE R12, R13, 0x8, R8 ;  /* 0x000000080d0c7825 */ /* 0x000fcc00078e0208 */
[----:B------:R-:W5:Y:S01]  /*0c80*/  LDG.E.64.STRONG.SYS R12, desc[UR6][R12.64] ;  /* 0x000000060c0c7981 */ /* 0x000f62000c1f5b00 */
[----:B------:R-:W-:-:S05]  /*0c90*/  LEA R27, R0, R7, 0xd ;  /* 0x00000007001b7211 */ /* 0x000fca00078e68ff */
[----:B------:R-:W-:Y:S01]  /*0ca0*/  IMAD.WIDE R28, R27, 0x8, R8 ;  /* 0x000000081b1c7825 */ /* 0x000fe200078e0208 */
[----:B--2---:R-:W-:-:S04]  /*0cb0*/  DADD R18, R20, R18 ;  /* 0x0000000014127229 */ /* 0x004fc80000000012 */
[----:B------:R0:W2:Y:S04]  /*0cc0*/  LDG.E.64.STRONG.SYS R20, desc[UR6][R28.64] ;  /* 0x000000061c147981 */ /* 0x0000a8000c1f5b00 */
[----:B---3--:R-:W-:Y:S01]  /*0cd0*/  DADD R22, R18, R22 ;  /* 0x0000000012167229 */ /* 0x008fe20000000016 */
[----:B------:R-:W-:-:S05]  /*0ce0*/  IADD3 R19, PT, PT, R4, R27, RZ ;  /* 0x0000001b04137210 */ /* 0x000fca0007ffe0ff */
[----:B------:R-:W-:-:S06]  /*0cf0*/  IMAD.WIDE R18, R19, 0x8, R8 ;  /* 0x0000000813127825 */ /* 0x000fcc00078e0208 */
[----:B------:R-:W3:Y:S01]  /*0d00*/  LDG.E.64.STRONG.SYS R18, desc[UR6][R18.64] ;  /* 0x0000000612127981 */ /* 0x000ee2000c1f5b00 */
[----:B----4-:R-:W-:Y:S01]  /*0d10*/  DADD R16, R22, R16 ;  /* 0x0000000016107229 */ /* 0x010fe20000000010 */
[----:B------:R-:W-:-:S07]  /*0d20*/  LEA R23, R0, R27, 0xb ;  /* 0x0000001b00177211 */ /* 0x000fce00078e58ff */
[----:B-----5:R-:W-:Y:S01]  /*0d30*/  DADD R12, R16, R12 ;  /* 0x00000000100c7229 */ /* 0x020fe2000000000c */
[----:B------:R-:W-:-:S06]  /*0d40*/  IMAD.WIDE R16, R23, 0x8, R8 ;  /* 0x0000000817107825 */ /* 0x000fcc00078e0208 */
[----:B------:R-:W4:Y:S01]  /*0d50*/  LDG.E.64.STRONG.SYS R16, desc[UR6][R16.64] ;  /* 0x0000000610107981 */ /* 0x000f22000c1f5b00 */
[----:B------:R-:W-:Y:S02]  /*0d60*/  IADD3 R23, PT, PT, R4, R23, RZ ;  /* 0x0000001704177210 */ /* 0x000fe40007ffe0ff */
[----:B------:R-:W-:-:S05]  /*0d70*/  LEA R27, R0, R27, 0xc ;  /* 0x0000001b001b7211 */ /* 0x000fca00078e60ff */
[----:B0-----:R-:W-:Y:S01]  /*0d80*/  IMAD.WIDE R28, R27, 0x8, R8 ;  /* 0x000000081b1c7825 */ /* 0x001fe200078e0208 */
[----:B--2---:R-:W-:-:S03]  /*0d90*/  DADD R20, R12, R20 ;  /* 0x000000000c147229 */ /* 0x004fc60000000014 */
[----:B------:R-:W-:-:S06]  /*0da0*/  IMAD.WIDE R12, R23, 0x8, R8 ;  /* 0x00000008170c7825 */ /* 0x000fcc00078e0208 */
[----:B------:R-:W2:Y:S04]  /*0db0*/  LDG.E.64.STRONG.SYS R12, desc[UR6][R12.64] ;  /* 0x000000060c0c7981 */ /* 0x000ea8000c1f5b00 */
[----:B------:R-:W5:Y:S01]  /*0dc0*/  LDG.E.64.STRONG.SYS R22, desc[UR6][R28.64] ;  /* 0x000000061c167981 */ /* 0x000f62000c1f5b00 */
        /* <DEDUP_REMOVED lines=8> */
[----:B------:R-:W-:Y:S01]  /*0e50*/  LEA R7, R0, R7, 0xe ;  /* 0x0000000700077211 */ /* 0x000fe200078e70ff */
[----:B--2---:R-:W-:Y:S01]  /*0e60*/  DADD R12, R16, R12 ;  /* 0x00000000100c7229 */ /* 0x004fe2000000000c */
[----:B------:R-:W-:-:S05]  /*0e70*/  IADD3 R17, PT, PT, R4, R27, RZ ;  /* 0x0000001b04117210 */ /* 0x000fca0007ffe0ff */
[--C-:B------:R-:W-:Y:S02]  /*0e80*/  IMAD.WIDE R16, R17, 0x8, R8.reuse ;  /* 0x0000000811107825 */ /* 0x100fe400078e0208 */
[----:B-----5:R-:W-:Y:S02]  /*0e90*/  DADD R22, R12, R22 ;  /* 0x000000000c167229 */ /* 0x020fe40000000016 */
[----:B------:R-:W-:Y:S02]  /*0ea0*/  IMAD.WIDE R12, R7, 0x8, R8 ;  /* 0x00000008070c7825 */ /* 0x000fe400078e0208 */
        /* <DEDUP_REMOVED lines=10> */
[----:B------:R-:W-:Y:S01]  /*0f50*/  IADD3 R27, PT, PT, R4, R27, RZ ;  /* 0x0000001b041b7210 */ /* 0x000fe20007ffe0ff */
[----:B--2---:R-:W-:-:S08]  /*0f60*/  DADD R16, R18, R16 ;  /* 0x0000000012107229 */ /* 0x004fd00000000010 */
[----:B-----5:R-:W-:Y:S01]  /*0f70*/  DADD R16, R16, R12 ;  /* 0x0000000010107229 */ /* 0x020fe2000000000c */
[----:B------:R-:W-:Y:S01]  /*0f80*/  IMAD.WIDE R12, R27, 0x8, R8 ;  /* 0x000000081b0c7825 */ /* 0x000fe200078e0208 */
[----:B------:R-:W-:-:S05]  /*0f90*/  LEA R27, R0, R7, 0xc ;  /* 0x00000007001b7211 */ /* 0x000fca00078e60ff */
[----:B------:R-:W2:Y:S01]  /*0fa0*/  LDG.E.64.STRONG.SYS R12, desc[UR6][R12.64] ;  /* 0x000000060c0c7981 */ /* 0x000ea2000c1f5b00 */
[----:B------:R-:W-:Y:S01]  /*0fb0*/  IMAD.WIDE R28, R27, 0x8, R8 ;  /* 0x000000081b1c7825 */ /* 0x000fe200078e0208 */
[----:B------:R-:W-:Y:S01]  /*0fc0*/  IADD3 R19, PT, PT, R4, R27, RZ ;  /* 0x0000001b04137210 */ /* 0x000fe20007ffe0ff */
[----:B---3--:R-:W-:-:S03]  /*0fd0*/  DADD R22, R16, R22 ;  /* 0x0000000010167229 */ /* 0x008fc60000000016 */
[----:B------:R-:W3:Y:S01]  /*0fe0*/  LDG.E.64.STRONG.SYS R16, desc[UR6][R28.64] ;  /* 0x000000061c107981 */ /* 0x000ee2000c1f5b00 */
[----:B------:R-:W-:-:S06]  /*0ff0*/  IMAD.WIDE R18, R19, 0x8, R8 ;  /* 0x0000000813127825 */ /* 0x000fcc00078e0208 */
[----:B------:R-:W5:Y:S01]  /*1000*/  LDG.E.64.STRONG.SYS R18, desc[UR6][R18.64] ;  /* 0x0000000612127981 */ /* 0x000f62000c1f5b00 */
[----:B------:R-:W-:Y:S01]  /*1010*/  LEA R27, R0, R27, 0xb ;  /* 0x0000001b001b7211 */ /* 0x000fe200078e58ff */
[----:B----4-:R-:W-:-:S04]  /*1020*/  DADD R20, R22, R20 ;  /* 0x0000000016147229 */ /* 0x010fc80000000014 */
[----:B------:R-:W-:-:S06]  /*1030*/  IMAD.WIDE R22, R27, 0x8, R8 ;  /* 0x000000081b167825 */ /* 0x000fcc00078e0208 */
[----:B------:R-:W4:Y:S01]  /*1040*/  LDG.E.64.STRONG.SYS R22, desc[UR6][R22.64] ;  /* 0x0000000616167981 */ /* 0x000f22000c1f5b00 */
[----:B------:R-:W-:Y:S01]  /*1050*/  LEA R7, R0, R7, 0xd ;  /* 0x0000000700077211 */ /* 0x000fe200078e68ff */
[----:B--2---:R-:W-:Y:S01]  /*1060*/  DADD R12, R20, R12 ;  /* 0x00000000140c7229 */ /* 0x004fe2000000000c */
[----:B------:R-:W-:-:S05]  /*1070*/  IADD3 R21, PT, PT, R4, R27, RZ ;  /* 0x0000001b04157210 */ /* 0x000fca0007ffe0ff */
[----:B------:R-:W-:Y:S02]  /*1080*/  IMAD.WIDE R20, R21, 0x8, R8 ;  /* 0x0000000815147825 */ /* 0x000fe400078e0208 */
[----:B---3--:R-:W-:-:S04]  /*1090*/  DADD R16, R12, R16 ;  /* 0x000000000c107229 */ /* 0x008fc80000000010 */
[----:B------:R-:W2:Y:S01]  /*10a0*/  LDG.E.64.STRONG.SYS R20, desc[UR6][R20.64] ;  /* 0x0000000614147981 */ /* 0x000ea2000c1f5b00 */
[----:B------:R-:W-:-:S03]  /*10b0*/  IMAD.WIDE R12, R7, 0x8, R8 ;  /* 0x00000008070c7825 */ /* 0x000fc600078e0208 */
[----:B-----5:R-:W-:Y:S01]  /*10c0*/  DADD R18, R16, R18 ;  /* 0x0000000010127229 */ /* 0x020fe20000000012 */
[----:B------:R-:W-:Y:S02]  /*10d0*/  IADD3 R17, PT, PT, R4, R7, RZ ;  /* 0x0000000704117210 */ /* 0x000fe40007ffe0ff */
[----:B------:R-:W3:Y:S03]  /*10e0*/  LDG.E.64.STRONG.SYS R12, desc[UR6][R12.64] ;  /* 0x000000060c0c7981 */ /* 0x000ee6000c1f5b00 */
        /* <DEDUP_REMOVED lines=10> */
[----:B---3--:R-:W-:Y:S02]  /*1190*/  DADD R20, R20, R12 ;  /* 0x0000000014147229 */ /* 0x008fe4000000000c */
[----:B------:R-:W-:Y:S02]  /*11a0*/  IMAD.WIDE R12, R7, 0x8, R8 ;  /* 0x00000008070c7825 */ /* 0x000fe400078e0208 */
[----:B------:R-:W2:Y:S04]  /*11b0*/  LDG.E.64.STRONG.SYS R22, desc[UR6][R22.64] ;  /* 0x0000000616167981 */ /* 0x000ea8000c1f5b00 */
[----:B------:R-:W3:Y:S01]  /*11c0*/  LDG.E.64.STRONG.SYS R12, desc[UR6][R12.64] ;  /* 0x000000060c0c7981 */ /* 0x000ee2000c1f5b00 */
[----:B-----5:R-:W-:Y:S01]  /*11d0*/  DADD R20, R20, R16 ;  /* 0x0000000014147229 */ /* 0x020fe20000000010 */
[----:B------:R-:W-:-:S05]  /*11e0*/  IADD3 R17, PT, PT, R4, R7, RZ ;  /* 0x0000000704117210 */ /* 0x000fca0007ffe0ff */
[----:B------:R-:W-:Y:S01]  /*11f0*/  IMAD.WIDE R16, R17, 0x8, R8 ;  /* 0x0000000811107825 */ /* 0x000fe200078e0208 */
[----:B------:R-:W-:-:S05]  /*1200*/  LEA R7, R0, R7, 0xb ;  /* 0x0000000700077211 */ /* 0x000fca00078e58ff */
[----:B------:R-:W5:Y:S01]  /*1210*/  LDG.E.64.STRONG.SYS R16, desc[UR6][R16.64] ;  /* 0x0000000610107981 */ /* 0x000f62000c1f5b00 */
[----:B------:R-:W-:Y:S01]  /*1220*/  IMAD.WIDE R28, R7, 0x8, R8 ;  /* 0x00000008071c7825 */ /* 0x000fe200078e0208 */
[----:B----4-:R-:W-:Y:S01]  /*1230*/  DADD R26, R20, R18 ;  /* 0x00000000141a7229 */ /* 0x010fe20000000012 */
[----:B------:R-:W-:-:S03]  /*1240*/  IADD3 R19, PT, PT, R4, R7, RZ ;  /* 0x0000000704137210 */ /* 0x000fc60007ffe0ff */
[----:B------:R-:W4:Y:S02]  /*1250*/  LDG.E.64.STRONG.SYS R20, desc[UR6][R28.64] ;  /* 0x000000061c147981 */ /* 0x000f24000c1f5b00 */
[----:B------:R-:W-:-:S06]  /*1260*/  IMAD.WIDE R18, R19, 0x8, R8 ;  /* 0x0000000813127825 */ /* 0x000fcc00078e0208 */
[----:B------:R-:W4:Y:S01]  /*1270*/  LDG.E.64.STRONG.SYS R18, desc[UR6][R18.64] ;  /* 0x0000000612127981 */ /* 0x000f22000c1f5b00 */
[----:B------:R-:W-:Y:S01]  /*1280*/  LEA R7, R0, R25, 0x10 ;  /* 0x0000001900077211 */ /* 0x000fe200078e80ff */
[----:B--2---:R-:W-:-:S08]  /*1290*/  DADD R22, R26, R22 ;  /* 0x000000001a167229 */ /* 0x004fd00000000016 */
[----:B---3--:R-:W-:-:S08]  /*12a0*/  DADD R12, R22, R12 ;  /* 0x00000000160c7229 */ /* 0x008fd0000000000c */
[----:B-----5:R-:W-:Y:S01]  /*12b0*/  DADD R22, R12, R16 ;  /* 0x000000000c167229 */ /* 0x020fe20000000010 */
[----:B------:R-:W-:Y:S01]  /*12c0*/  IMAD.WIDE R12, R7, 0x8, R8 ;  /* 0x00000008070c7825 */ /* 0x000fe200078e0208 */
[----:B------:R-:W-:-:S05]  /*12d0*/  IADD3 R17, PT, PT, R4, R7, RZ ;  /* 0x0000000704117210 */ /* 0x000fca0007ffe0ff */
[----:B------:R-:W2:Y:S01]  /*12e0*/  LDG.E.64.STRONG.SYS R12, desc[UR6][R12.64] ;  /* 0x000000060c0c7981 */ /* 0x000ea2000c1f5b00 */
[----:B----4-:R-:W-:Y:S01]  /*12f0*/  DADD R20, R22, R20 ;  /* 0x0000000016147229 */ /* 0x010fe20000000014 */
[----:B------:R-:W-:Y:S01]  /*1300*/  IMAD.WIDE R22, R17, 0x8, R8 ;  /* 0x0000000811167825 */ /* 0x000fe200078e0208 */
[----:B------:R-:W-:-:S05]  /*1310*/  LEA R17, R0, R7, 0xb ;  /* 0x0000000700117211 */ /* 0x000fca00078e58ff */
[----:B------:R-:W3:Y:S01]  /*1320*/  LDG.E.64.STRONG.SYS R22, desc[UR6][R22.64] ;  /* 0x0000000616167981 */ /* 0x000ee2000c1f5b00 */
[----:B------:R-:W-:Y:S01]  /*1330*/  IMAD.WIDE R28, R17, 0x8, R8 ;  /* 0x00000008111c7825 */ /* 0x000fe200078e0208 */
[----:B------:R-:W-:Y:S01]  /*1340*/  DADD R18, R20, R18 ;  /* 0x0000000014127229 */ /* 0x000fe20000000012 */
[----:B------:R-:W-:-:S03]  /*1350*/  IADD3 R21, PT, PT, R4, R17, RZ ;  /* 0x0000001104157210 */ /* 0x000fc60007ffe0ff */
[----:B------:R-:W4:Y:S02]  /*1360*/  LDG.E.64.STRONG.SYS R16, desc[UR6][R28.64] ;  /* 0x000000061c107981 */ /* 0x000f24000c1f5b00 */
[----:B------:R-:W-:-:S06]  /*1370*/  IMAD.WIDE R20, R21, 0x8, R8 ;  /* 0x0000000815147825 */ /* 0x000fcc00078e0208 */
[----:B------:R-:W5:Y:S01]  /*1380*/  LDG.E.64.STRONG.SYS R20, desc[UR6][R20.64] ;  /* 0x0000000614147981 */ /* 0x000f62000c1f5b00 */
[----:B------:R-:W-:Y:S01]  /*1390*/  LEA R27, R0, R7, 0xc ;  /* 0x00000007001b7211 */ /* 0x000fe200078e60ff */
[----:B--2---:R-:W-:-:S04]  /*13a0*/  DADD R12, R18, R12 ;  /* 0x00000000120c7229 */ /* 0x004fc8000000000c */
[----:B------:R-:W-:-:S06]  /*13b0*/  IMAD.WIDE R18, R27, 0x8, R8 ;  /* 0x000000081b127825 */ /* 0x000fcc00078e0208 */
[----:B------:R-:W2:Y:S01]  /*13c0*/  LDG.E.64.STRONG.SYS R18, desc[UR6][R18.64] ;  /* 0x0000000612127981 */ /* 0x000ea2000c1f5b00 */
[----:B---3--:R-:W-:Y:S01]  /*13d0*/  DADD R12, R12, R22 ;  /* 0x000000000c0c7229 */ /* 0x008fe20000000016 */
[----:B------:R-:W-:-:S07]  /*13e0*/  IADD3 R23, PT, PT, R4, R27, RZ ;  /* 0x0000001b04177210 */ /* 0x000fce0007ffe0ff */
[----:B----4-:R-:W-:Y:S01]  /*13f0*/  DADD R12, R12, R16 ;  /* 0x000000000c0c7229 */ /* 0x010fe20000000010 */
[----:B------:R-:W-:Y:S01]  /*1400*/  IMAD.WIDE R16, R23, 0x8, R8 ;  /* 0x0000000817107825 */ /* 0x000fe200078e0208 */
[----:B------:R-:W-:-:S05]  /*1410*/  LEA R23, R0, R27, 0xb ;  /* 0x0000001b00177211 */ /* 0x000fca00078e58ff */
[----:B------:R-:W3:Y:S01]  /*1420*/  LDG.E.64.STRONG.SYS R16, desc[UR6][R16.64] ;  /* 0x0000000610107981 */ /* 0x000ee2000c1f5b00 */
[----:B------:R-:W-:Y:S01]  /*1430*/  IMAD.WIDE R28, R23, 0x8, R8 ;  /* 0x00000008171c7825 */ /* 0x000fe200078e0208 */
[----:B-----5:R-:W-:-:S04]  /*1440*/  DADD R20, R12, R20 ;  /* 0x000000000c147229 */ /* 0x020fc80000000014 */
[----:B------:R-:W4:Y:S01]  /*1450*/  LDG.E.64.STRONG.SYS R12, desc[UR6][R28.64] ;  /* 0x000000061c0c7981 */ /* 0x000f22000c1f5b00 */
[----:B------:R-:W-:-:S05]  /*1460*/  IADD3 R23, PT, PT, R4, R23, RZ ;  /* 0x0000001704177210 */ /* 0x000fca0007ffe0ff */
[----:B------:R-:W-:-:S06]  /*1470*/  IMAD.WIDE R22, R23, 0x8, R8 ;  /* 0x0000000817167825 */ /* 0x000fcc00078e0208 */
[----:B------:R-:W5:Y:S01]  /*1480*/  LDG.E.64.STRONG.SYS R22, desc[UR6][R22.64] ;  /* 0x0000000616167981 */ /* 0x000f62000c1f5b00 */
[----:B------:R-:W-:Y:S01]  /*1490*/  LEA R27, R0, R7, 0xd ;  /* 0x00000007001b7211 */ /* 0x000fe200078e68ff */
[----:B--2---:R-:W-:-:S03]  /*14a0*/  DADD R18, R20, R18 ;  /* 0x0000000014127229 */ /* 0x004fc60000000012 */
[----:B------:R-:W-:-:S05]  /*14b0*/  IADD3 R21, PT, PT, R4, R27, RZ ;  /* 0x0000001b04157210 */ /* 0x000fca0007ffe0ff */
[----:B---3--:R-:W-:Y:S01]  /*14c0*/  DADD R16, R18, R16 ;  /* 0x0000000012107229 */ /* 0x008fe20000000010 */
[----:B------:R-:W-:-:S06]  /*14d0*/  IMAD.WIDE R18, R27, 0x8, R8 ;  /* 0x000000081b127825 */ /* 0x000fcc00078e0208 */
[----:B------:R-:W2:Y:S01]  /*14e0*/  LDG.E.64.STRONG.SYS R18, desc[UR6][R18.64] ;  /* 0x0000000612127981 */ /* 0x000ea2000c1f5b00 */
[----:B----4-:R-:W-:Y:S01]  /*14f0*/  DADD R12, R16, R12 ;  /* 0x00000000100c7229 */ /* 0x010fe2000000000c */
[----:B------:R-:W-:-:S06]  /*1500*/  IMAD.WIDE R16, R21, 0x8, R8 ;  /* 0x0000000815107825 */ /* 0x000fcc00078e0208 */
[----:B------:R-:W3:Y:S01]  /*1510*/  LDG.E.64.STRONG.SYS R16, desc[UR6][R16.64] ;  /* 0x0000000610107981 */ /* 0x000ee2000c1f5b00 */
[----:B------:R-:W-:Y:S01]  /*1520*/  LEA R21, R0, R27, 0xb ;  /* 0x0000001b00157211 */ /* 0x000fe200078e58ff */
[----:B-----5:R-:W-:-:S04]  /*1530*/  DADD R22, R12, R22 ;  /* 0x000000000c167229 */ /* 0x020fc80000000016 */
[----:B------:R-:W-:Y:S01]  /*1540*/  IMAD.WIDE R12, R21, 0x8, R8 ;  /* 0x00000008150c7825 */ /* 0x000fe200078e0208 */
[----:B------:R-:W-:-:S05]  /*1550*/  IADD3 R21, PT, PT, R4, R21, RZ ;  /* 0x0000001504157210 */ /* 0x000fca0007ffe0ff */
[----:B------:R-:W4:Y:S01]  /*1560*/  LDG.E.64.STRONG.SYS R12, desc[UR6][R12.64] ;  /* 0x000000060c0c7981 */ /* 0x000f22000c1f5b00 */
[----:B------:R-:W-:-:S06]  /*1570*/  IMAD.WIDE R20, R21, 0x8, R8 ;  /* 0x0000000815147825 */ /* 0x000fcc00078e0208 */
[----:B------:R-:W5:Y:S01]  /*1580*/  LDG.E.64.STRONG.SYS R20, desc[UR6][R20.64] ;  /* 0x0000000614147981 */ /* 0x000f62000c1f5b00 */
[----:B------:R-:W-:Y:S01]  /*1590*/  LEA R27, R0, R27, 0xc ;  /* 0x0000001b001b7211 */ /* 0x000fe200078e60ff */
[----:B--2---:R-:W-:-:S08]  /*15a0*/  DADD R18, R22, R18 ;  /* 0x0000000016127229 */ /* 0x004fd00000000012 */
[----:B---3--:R-:W-:Y:S01]  /*15b0*/  DADD R22, R18, R16 ;  /* 0x0000000012167229 */ /* 0x008fe20000000010 */
[----:B------:R-:W-:Y:S01]  /*15c0*/  IMAD.WIDE R18, R27, 0x8, R8 ;  /* 0x000000081b127825 */ /* 0x000fe200078e0208 */
[----:B------:R-:W-:-:S05]  /*15d0*/  IADD3 R17, PT, PT, R4, R27, RZ ;  /* 0x0000001b04117210 */ /* 0x000fca0007ffe0ff */
[----:B------:R-:W2:Y:S01]  /*15e0*/  LDG.E.64.STRONG.SYS R18, desc[UR6][R18.64] ;  /* 0x0000000612127981 */ /* 0x000ea2000c1f5b00 */
[----:B------:R-:W-:Y:S01]  /*15f0*/  IMAD.WIDE R16, R17, 0x8, R8 ;  /* 0x0000000811107825 */ /* 0x000fe200078e0208 */
[----:B------:R-:W-:-:S05]  /*1600*/  LEA R27, R0, R27, 0xb ;  /* 0x0000001b001b7211 */ /* 0x000fca00078e58ff */
[----:B------:R-:W3:Y:S01]  /*1610*/  LDG.E.64.STRONG.SYS R16, desc[UR6][R16.64] ;  /* 0x0000000610107981 */ /* 0x000ee2000c1f5b00 */
[----:B----4-:R-:W-:Y:S01]  /*1620*/  DADD R22, R22, R12 ;  /* 0x0000000016167229 */ /* 0x010fe2000000000c */
[----:B------:R-:W-:Y:S01]  /*1630*/  IMAD.WIDE R12, R27, 0x8, R8 ;  /* 0x000000081b0c7825 */ /* 0x000fe200078e0208 */
[----:B------:R-:W-:-:S05]  /*1640*/  IADD3 R27, PT, PT, R4, R27, RZ ;  /* 0x0000001b041b7210 */ /* 0x000fca0007ffe0ff */
[----:B------:R-:W4:Y:S01]  /*1650*/  LDG.E.64.STRONG.SYS R12, desc[UR6][R12.64] ;  /* 0x000000060c0c7981 */ /* 0x000f22000c1f5b00 */
[----:B-----5:R-:W-:Y:S01]  /*1660*/  DADD R22, R22, R20 ;  /* 0x0000000016167229 */ /* 0x020fe20000000014 */
[----:B------:R-:W-:-:S06]  /*1670*/  IMAD.WIDE R20, R27, 0x8, R8 ;  /* 0x000000081b147825 */ /* 0x000fcc00078e0208 */
[----:B------:R-:W5:Y:S01]  /*1680*/  LDG.E.64.STRONG.SYS R20, desc[UR6][R20.64] ;  /* 0x0000000614147981 */ /* 0x000f62000c1f5b00 */
[----:B------:R-:W-:Y:S01]  /*1690*/  LEA R27, R0, R7, 0xe ;  /* 0x00000007001b7211 */ /* 0x000fe200078e70ff */
[----:B--2---:R-:W-:-:S03]  /*16a0*/  DADD R18, R22, R18 ;  /* 0x0000000016127229 */ /* 0x004fc60000000012 */
[----:B------:R-:W-:-:S05]  /*16b0*/  IADD3 R23, PT, PT, R4, R27, RZ ;  /* 0x0000001b04177210 */ /* 0x000fca0007ffe0ff */
[----:B---3--:R-:W-:Y:S01]  /*16c0*/  DADD R18, R18, R16 ;  /* 0x0000000012127229 */ /* 0x008fe20000000010 */
[----:B------:R-:W-:-:S04]  /*16d0*/  IMAD.WIDE R16, R27, 0x8, R8 ;  /* 0x000000081b107825 */ /* 0x000fc800078e0208 */
[--C-:B------:R-:W-:Y:S02]  /*16e0*/  IMAD.WIDE R22, R23, 0x8, R8.reuse ;  /* 0x0000000817167825 */ /* 0x100fe400078e0208 */
[----:B------:R-:W2:Y:S01]  /*16f0*/  LDG.E.64.STRONG.SYS R16, desc[UR6][R16.64] ;  /* 0x0000000610107981 */ /* 0x000ea2000c1f5b00 */
[----:B----4-:R-:W-:Y:S01]  /*1700*/  DADD R12, R18, R12 ;  /* 0x00000000120c7229 */ /* 0x010fe2000000000c */
[----:B------:R-:W-:Y:S02]  /*1710*/  LEA R19, R0, R27, 0xb ;  /* 0x0000001b00137211 */ /* 0x000fe400078e58ff */
[----:B------:R-:W3:Y:S03]  /*1720*/  LDG.E.64.STRONG.SYS R22, desc[UR6][R22.64] ;  /* 0x0000000616167981 */ /* 0x000ee6000c1f5b00 */
[----:B------:R-:W-:Y:S02]  /*1730*/  IMAD.WIDE R28, R19, 0x8, R8 ;  /* 0x00000008131c7825 */ /* 0x000fe400078e0208 */
[----:B-----5:R-:W-:-:S03]  /*1740*/  DADD R20, R12, R20 ;  /* 0x000000000c147229 */ /* 0x020fc60000000014 */
[----:B------:R-:W4:Y:S01]  /*1750*/  LDG.E.64.STRONG.SYS R12, desc[UR6][R28.64] ;  /* 0x000000061c0c7981 */ /* 0x000f22000c1f5b00 */
[----:B------:R-:W-:-:S05]  /*1760*/  IADD3 R19, PT, PT, R4, R19, RZ ;  /* 0x0000001304137210 */ /* 0x000fca0007ffe0ff */
[----:B------:R-:W-:-:S06]  /*1770*/  IMAD.WIDE R18, R19, 0x8, R8 ;  /* 0x0000000813127825 */ /* 0x000fcc00078e0208 */
[----:B------:R-:W5:Y:S01]  /*1780*/  LDG.E.64.STRONG.SYS R18, desc[UR6][R18.64] ;  /* 0x0000000612127981 */ /* 0x000f62000c1f5b00 */
[----:B--2---:R-:W-:Y:S01]  /*1790*/  DADD R16, R20, R16 ;  /* 0x0000000014107229 */ /* 0x004fe20000000010 */
[----:B------:R-:W-:-:S07]  /*17a0*/  LEA R21, R0, R27, 0xc ;  /* 0x0000001b00157211 */ /* 0x000fce00078e60ff */
[----:B---3--:R-:W-:Y:S01]  /*17b0*/  DADD R22, R16, R22 ;  /* 0x0000000010167229 */ /* 0x008fe20000000016 */
[----:B------:R-:W-:Y:S01]  /*17c0*/  IMAD.WIDE R16, R21, 0x8, R8 ;  /* 0x0000000815107825 */ /* 0x000fe200078e0208 */
[----:B------:R-:W-:-:S05]  /*17d0*/  IADD3 R20, PT, PT, R4, R21, RZ ;  /* 0x0000001504147210 */ /* 0x000fca0007ffe0ff */
        /* <DEDUP_REMOVED lines=12> */
[----:B--2---:R-:W-:-:S04]  /*18a0*/  DADD R16, R18, R16 ;  /* 0x0000000012107229 */ /* 0x004fc80000000010 */
[----:B------:R-:W-:-:S06]  /*18b0*/  IMAD.WIDE R18, R27, 0x8, R8 ;  /* 0x000000081b127825 */ /* 0x000fcc00078e0208 */
[----:B------:R-:W2:Y:S01]  /*18c0*/  LDG.E.64.STRONG.SYS R18, desc[UR6][R18.64] ;  /* 0x0000000612127981 */ /* 0x000ea2000c1f5b00 */
[----:B---3--:R-:W-:Y:S01]  /*18d0*/  DADD R22, R16, R22 ;  /* 0x0000000010167229 */ /* 0x008fe20000000016 */
[----:B------:R-:W-:-:S05]  /*18e0*/  IADD3 R17, PT, PT, R4, R27, RZ ;  /* 0x0000001b04117210 */ /* 0x000fca0007ffe0ff */
[----:B------:R-:W-:-:S06]  /*18f0*/  IMAD.WIDE R16, R17, 0x8, R8 ;  /* 0x0000000811107825 */ /* 0x000fcc00078e0208 */
[----:B------:R-:W3:Y:S01]  /*1900*/  LDG.E.64.STRONG.SYS R16, desc[UR6][R16.64] ;  /* 0x0000000610107981 */ /* 0x000ee2000c1f5b00 */
[----:B----4-:R-:W-:Y:S01]  /*1910*/  DADD R12, R22, R12 ;  /* 0x00000000160c7229 */ /* 0x010fe2000000000c */
[----:B------:R-:W-:-:S07]  /*1920*/  LEA R23, R0, R27, 0xb ;  /* 0x0000001b00177211 */ /* 0x000fce00078e58ff */
[----:B-----5:R-:W-:Y:S01]  /*1930*/  DADD R20, R12, R20 ;  /* 0x000000000c147229 */ /* 0x020fe20000000014 */
        /* <DEDUP_REMOVED lines=15> */
[----:B------:R-:W-:-:S04]  /*1a30*/  IMAD.WIDE R16, R27, 0x8, R8 ;  /* 0x000000081b107825 */ /* 0x000fc800078e0208 */
[----:B-----5:R-:W-:Y:S02]  /*1a40*/  DADD R22, R12, R22 ;  /* 0x000000000c167229 */ /* 0x020fe40000000016 */
[----:B------:R-:W4:Y:S01]  /*1a50*/  LDG.E.64.STRONG.SYS R16, desc[UR6][R16.64] ;  /* 0x0000000610107981 */ /* 0x000f22000c1f5b00 */
[----:B------:R-:W-:-:S05]  /*1a60*/  IADD3 R13, PT, PT, R4, R27, RZ ;  /* 0x0000001b040d7210 */ /* 0x000fca0007ffe0ff */
[----:B------:R-:W-:-:S06]  /*1a70*/  IMAD.WIDE R12, R13, 0x8, R8 ;  /* 0x000000080d0c7825 */ /* 0x000fcc00078e0208 */
[----:B------:R-:W5:Y:S01]  /*1a80*/  LDG.E.64.STRONG.SYS R12, desc[UR6][R12.64] ;  /* 0x000000060c0c7981 */ /* 0x000f62000c1f5b00 */
[----:B------:R-:W-:-:S04]  /*1a90*/  LEA R7, R0, R7, 0xf ;  /* 0x0000000700077211 */ /* 0x000fc800078e78ff */
[----:B------:R-:W-:Y:S01]  /*1aa0*/  IADD3 R27, PT, PT, R4, R7, RZ ;  /* 0x00000007041b7210 */ /* 0x000fe20007ffe0ff */
[----:B--2---:R-:W-:Y:S01]  /*1ab0*/  DADD R20, R22, R20 ;  /* 0x0000000016147229 */ /* 0x004fe20000000014 */
[----:B------:R-:W-:-:S06]  /*1ac0*/  IMAD.WIDE R22, R7, 0x8, R8 ;  /* 0x0000000807167825 */ /* 0x000fcc00078e0208 */
[----:B------:R-:W2:Y:S01]  /*1ad0*/  LDG.E.64.STRONG.SYS R22, desc[UR6][R22.64] ;  /* 0x0000000616167981 */ /* 0x000ea2000c1f5b00 */
[----:B---3--:R-:W-:Y:S01]  /*1ae0*/  DADD R18, R20, R18 ;  /* 0x0000000014127229 */ /* 0x008fe20000000012 */
        /* <DEDUP_REMOVED lines=19> */
[----:B------:R-:W-:-:S04]  /*1c20*/  LEA R27, R0, R27, 0xb ;  /* 0x0000001b001b7211 */ /* 0x000fc800078e58ff */
[----:B------:R-:W-:-:S03]  /*1c30*/  IADD3 R21, PT, PT, R4, R27, RZ ;  /* 0x0000001b04157210 */ /* 0x000fc60007ffe0ff */
[----:B-----5:R-:W-:Y:S01]  /*1c40*/  DADD R18, R18, R12 ;  /* 0x0000000012127229 */ /* 0x020fe2000000000c */
[----:B------:R-:W-:-:S04]  /*1c50*/  IMAD.WIDE R12, R27, 0x8, R8 ;  /* 0x000000081b0c7825 */ /* 0x000fc800078e0208 */
[----:B------:R-:W-:Y:S02]  /*1c60*/  IMAD.WIDE R20, R21, 0x8, R8 ;  /* 0x0000000815147825 */ /* 0x000fe400078e0208 */
[----:B------:R-:W4:Y:S04]  /*1c70*/  LDG.E.64.STRONG.SYS R12, desc[UR6][R12.64] ;  /* 0x000000060c0c7981 */ /* 0x000f28000c1f5b00 */
        /* <DEDUP_REMOVED lines=75> */
[----:B------:R-:W-:Y:S01]  /*2130*/  IMAD.WIDE R18, R27, 0x8, R8 ;  /* 0x000000081b127825 */ /* 0x000fe200078e0208 */
[----:B------:R-:W-:-:S05]  /*2140*/  LEA R7, R0, R7, 0xc ;  /* 0x0000000700077211 */ /* 0x000fca00078e60ff */
[----:B------:R-:W4:Y:S01]  /*2150*/  LDG.E.64.STRONG.SYS R18, desc[UR6][R18.64] ;  /* 0x0000000612127981 */ /* 0x000f22000c1f5b00 */
[----:B-----5:R-:W-:Y:S01]  /*2160*/  DADD R22, R22, R16 ;  /* 0x0000000016167229 */ /* 0x020fe20000000010 */
[----:B------:R-:W-:-:S05]  /*2170*/  IADD3 R17, PT, PT, R4, R27, RZ ;  /* 0x0000001b04117210 */ /* 0x000fca0007ffe0ff */
[----:B------:R-:W-:Y:S01]  /*2180*/  IMAD.WIDE R16, R17, 0x8, R8 ;  /* 0x0000000811107825 */ /* 0x000fe200078e0208 */
[----:B------:R-:W-:-:S05]  /*2190*/  IADD3 R27, PT, PT, R4, R7, RZ ;  /* 0x00000007041b7210 */ /* 0x000fca0007ffe0ff */
[----:B------:R-:W5:Y:S01]  /*21a0*/  LDG.E.64.STRONG.SYS R16, desc[UR6][R16.64] ;  /* 0x0000000610107981 */ /* 0x000f62000c1f5b00 */
[----:B--2---:R-:W-:Y:S01]  /*21b0*/  DADD R12, R22, R12 ;  /* 0x00000000160c7229 */ /* 0x004fe2000000000c */
[----:B------:R-:W-:-:S06]  /*21c0*/  IMAD.WIDE R22, R7, 0x8, R8 ;  /* 0x0000000807167825 */ /* 0x000fcc00078e0208 */
[----:B------:R-:W2:Y:S01]  /*21d0*/  LDG.E.64.STRONG.SYS R22, desc[UR6][R22.64] ;  /* 0x0000000616167981 */ /* 0x000ea2000c1f5b00 */
[----:B---3--:R-:W-:Y:S01]  /*21e0*/  DADD R20, R12, R20 ;  /* 0x000000000c147229 */ /* 0x008fe20000000014 */
[----:B------:R-:W-:-:S06]  /*21f0*/  IMAD.WIDE R12, R27, 0x8, R8 ;  /* 0x000000081b0c7825 */ /* 0x000fcc00078e0208 */
[----:B------:R-:W3:Y:S01]  /*2200*/  LDG.E.64.STRONG.SYS R12, desc[UR6][R12.64] ;  /* 0x000000060c0c7981 */ /* 0x000ee2000c1f5b00 */
[----:B----4-:R-:W-:Y:S01]  /*2210*/  DADD R20, R20, R18 ;  /* 0x0000000014147229 */ /* 0x010fe20000000012 */
[----:B------:R-:W-:Y:S01]  /*2220*/  HFMA2 R19, -RZ, RZ, 1.87890625, 56352 ;  /* 0x3f847ae1ff137431 */ /* 0x000fe200000001ff */
[----:B------:R-:W-:Y:S01]  /*2230*/  MOV R18, 0x47ae147b ;  /* 0x47ae147b00127802 */ /* 0x000fe20000000f00 */
[----:B------:R-:W-:Y:S01]  /*2240*/  UMOV UR8, 0x48e8a71e ;  /* 0x48e8a71e00087882 */ /* 0x000fe20000000000 */
[----:B------:R-:W-:-:S04]  /*2250*/  UMOV UR9, 0x3fefff2e ;  /* 0x3fefff2e00097882 */ /* 0x000fc80000000000 */
[----:B-----5:R-:W-:Y:S01]  /*2260*/  DADD R20, R20, R16 ;  /* 0x0000000014147229 */ /* 0x020fe20000000010 */
[----:B------:R-:W-:Y:S01]  /*2270*/  MOV R16, 0x3f7ff972 ;  /* 0x3f7ff97200107802 */ /* 0x000fe20000000f00 */
[--C-:B------:R-:W-:Y:S02]  /*2280*/  DFMA R14, R14, UR8, R18.reuse ;  /* 0x000000080e0e7c2b */ /* 0x100fe40008000012 */
[----:B------:R-:W-:Y:S02]  /*2290*/  DFMA R10, R10, UR8, R18 ;  /* 0x000000080a0a7c2b */ /* 0x000fe40008000012 */
[----:B------:R-:W-:-:S04]  /*22a0*/  FFMA R3, R3, R16, 0.0099999997764825820923 ;  /* 0x3c23d70a03037423 */ /* 0x000fc80000000010 */
[-C--:B------:R-:W-:Y:S01]  /*22b0*/  FFMA R3, R3, R16.reuse, 0.0099999997764825820923 ;  /* 0x3c23d70a03037423 */ /* 0x080fe20000000010 */
[--C-:B------:R-:W-:Y:S02]  /*22c0*/  DFMA R14, R14, UR8, R18.reuse ;  /* 0x000000080e0e7c2b */ /* 0x100fe40008000012 */
[----:B------:R-:W-:Y:S01]  /*22d0*/  DFMA R10, R10, UR8, R18 ;  /* 0x000000080a0a7c2b */ /* 0x000fe20008000012 */
        /* <DEDUP_REMOVED lines=45> */
[----:B------:R-:W-:Y:S01]  /*25b0*/  FFMA R3, R3, R16, 0.0099999997764825820923 ;  /* 0x3c23d70a03037423 */ /* 0x000fe20000000010 */
[----:B------:R-:W-:Y:S02]  /*25c0*/  DFMA R14, R14, UR8, R18 ;  /* 0x000000080e0e7c2b */ /* 0x000fe40008000012 */
[----:B--2---:R-:W-:-:S08]  /*25d0*/  DADD R20, R20, R22 ;  /* 0x0000000014147229 */ /* 0x004fd00000000016 */
[----:B---3--:R-:W-:Y:S01]  /*25e0*/  DADD R20, R20, R12 ;  /* 0x0000000014147229 */ /* 0x008fe2000000000c */
[----:B------:R-:W-:-:S04]  /*25f0*/  FFMA R13, R24, R16, 0.0099999997764825820923 ;  /* 0x3c23d70a180d7423 */ /* 0x000fc80000000010 */
        /* <DEDUP_REMOVED lines=24> */
[-C--:B------:R-:W-:Y:S01]  /*2780*/  FFMA R13, R13, R16.reuse, 0.0099999997764825820923 ;  /* 0x3c23d70a0d0d7423 */ /* 0x080fe20000000010 */
[-C--:B------:R-:W-:Y:S01]  /*2790*/  FFMA R3, R3, R16.reuse, 0.0099999997764825820923 ;  /* 0x3c23d70a03037423 */ /* 0x080fe20000000010 */
[----:B------:R-:W-:Y:S02]  /*27a0*/  DFMA R10, R10, UR8, R18 ;  /* 0x000000080a0a7c2b */ /* 0x000fe40008000012 */
[-C--:B------:R-:W-:Y:S01]  /*27b0*/  FFMA R13, R13, R16.reuse, 0.0099999997764825820923 ;  /* 0x3c23d70a0d0d7423 */ /* 0x080fe20000000010 */
[----:B------:R-:W-:-:S03]  /*27c0*/  FFMA R3, R3, R16, 0.0099999997764825820923 ;  /* 0x3c23d70a03037423 */ /* 0x000fc60000000010 */
[-C--:B------:R-:W-:Y:S01]  /*27d0*/  FFMA R13, R13, R16.reuse, 0.0099999997764825820923 ;  /* 0x3c23d70a0d0d7423 */ /* 0x080fe20000000010 */
[-C--:B------:R-:W-:Y:S01]  /*27e0*/  FFMA R3, R3, R16.reuse, 0.0099999997764825820923 ;  /* 0x3c23d70a03037423 */ /* 0x080fe20000000010 */
[--C-:B------:R-:W-:Y:S02]  /*27f0*/  DFMA R14, R14, UR8, R18.reuse ;  /* 0x000000080e0e7c2b */ /* 0x100fe40008000012 */
[-C--:B------:R-:W-:Y:S01]  /*2800*/  FFMA R13, R13, R16.reuse, 0.0099999997764825820923 ;  /* 0x3c23d70a0d0d7423 */ /* 0x080fe20000000010 */
[--C-:B------:R-:W-:Y:S01]  /*2810*/  DFMA R10, R10, UR8, R18.reuse ;  /* 0x000000080a0a7c2b */ /* 0x100fe20008000012 */
[-C--:B------:R-:W-:Y:S02]  /*2820*/  FFMA R3, R3, R16.reuse, 0.0099999997764825820923 ;  /* 0x3c23d70a03037423 */ /* 0x080fe40000000010 */
[-C--:B------:R-:W-:Y:S02]  /*2830*/  FFMA R13, R13, R16.reuse, 0.0099999997764825820923 ;  /* 0x3c23d70a0d0d7423 */ /* 0x080fe40000000010 */
[-C--:B------:R-:W-:Y:S01]  /*2840*/  FFMA R3, R3, R16.reuse, 0.0099999997764825820923 ;  /* 0x3c23d70a03037423 */ /* 0x080fe20000000010 */
[--C-:B------:R-:W-:Y:S01]  /*2850*/  DFMA R14, R14, UR8, R18.reuse ;  /* 0x000000080e0e7c2b */ /* 0x100fe20008000012 */
[-C--:B------:R-:W-:Y:S01]  /*2860*/  FFMA R13, R13, R16.reuse, 0.0099999997764825820923 ;  /* 0x3c23d70a0d0d7423 */ /* 0x080fe20000000010 */
[----:B------:R-:W-:Y:S01]  /*2870*/  DFMA R10, R10, UR8, R18 ;  /* 0x000000080a0a7c2b */ /* 0x000fe20008000012 */
[----:B------:R-:W-:-:S02]  /*2880*/  FFMA R3, R3, R16, 0.0099999997764825820923 ;  /* 0x3c23d70a03037423 */ /* 0x000fc40000000010 */
[-C--:B------:R-:W-:Y:S02]  /*2890*/  FFMA R13, R13, R16.reuse, 0.0099999997764825820923 ;  /* 0x3c23d70a0d0d7423 */ /* 0x080fe40000000010 */
[-C--:B------:R-:W-:Y:S01]  /*28a0*/  FFMA R3, R3, R16.reuse, 0.0099999997764825820923 ;  /* 0x3c23d70a03037423 */ /* 0x080fe20000000010 */
[--C-:B------:R-:W-:Y:S01]  /*28b0*/  DFMA R14, R14, UR8, R18.reuse ;  /* 0x000000080e0e7c2b */ /* 0x100fe20008000012 */
        /* <DEDUP_REMOVED lines=3680> */
[----:B------:R-:W-:Y:S01]  /*10ec0*/  LEA R7, R0, R7, 0xb ;  /* 0x0000000700077211 */ /* 0x000fe200078e58ff */
[-C--:B------:R-:W-:Y:S01]  /*10ed0*/  FFMA R3, R3, R16.reuse, 0.0099999997764825820923 ;  /* 0x3c23d70a03037423 */ /* 0x080fe20000000010 */
[----:B------:R-:W-:-:S03]  /*10ee0*/  FFMA R17, R13, R16, 0.0099999997764825820923 ;  /* 0x3c23d70a0d117423 */ /* 0x000fc60000000010 */
[-C--:B------:R-:W-:Y:S01]  /*10ef0*/  FFMA R3, R3, R16.reuse, 0.0099999997764825820923 ;  /* 0x3c23d70a03037423 */ /* 0x080fe20000000010 */
[-C--:B------:R-:W-:Y:S01]  /*10f00*/  FFMA R17, R17, R16.reuse, 0.0099999997764825820923 ;  /* 0x3c23d70a11117423 */ /* 0x080fe20000000010 */
[--C-:B------:R-:W-:Y:S01]  /*10f10*/  IMAD.WIDE R22, R7, 0x8, R8.reuse ;  /* 0x0000000807167825 */ /* 0x100fe200078e0208 */
[--C-:B------:R-:W-:Y:S02]  /*10f20*/  DFMA R14, R14, UR8, R18.reuse ;  /* 0x000000080e0e7c2b */ /* 0x100fe40008000012 */
[----:B------:R-:W-:Y:S01]  /*10f30*/  DFMA R10, R10, UR8, R18 ;  /* 0x000000080a0a7c2b */ /* 0x000fe20008000012 */
[----:B------:R-:W-:Y:S01]  /*10f40*/  IADD3 R13, PT, PT, R4, R7, RZ ;  /* 0x00000007040d7210 */ /* 0x000fe20007ffe0ff */
[-C--:B------:R-:W-:Y:S01]  /*10f50*/  FFMA R17, R17, R16.reuse, 0.0099999997764825820923 ;  /* 0x3c23d70a11117423 */ /* 0x080fe20000000010 */
[----:B------:R-:W-:Y:S01]  /*10f60*/  FFMA R3, R3, R16, 0.0099999997764825820923 ;  /* 0x3c23d70a03037423 */ /* 0x000fe20000000010 */
[----:B------:R-:W2:Y:S02]  /*10f70*/  LDG.E.64.STRONG.SYS R22, desc[UR6][R22.64] ;  /* 0x0000000616167981 */ /* 0x000ea4000c1f5b00 */
[----:B------:R-:W-:-:S04]  /*10f80*/  IMAD.WIDE R12, R13, 0x8, R8 ;  /* 0x000000080d0c7825 */ /* 0x000fc800078e0208 */
[-C--:B------:R-:W-:Y:S01]  /*10f90*/  FFMA R17, R17, R16.reuse, 0.0099999997764825820923 ;  /* 0x3c23d70a11117423 */ /* 0x080fe20000000010 */
[-C--:B------:R-:W-:Y:S01]  /*10fa0*/  FFMA R3, R3, R16.reuse, 0.0099999997764825820923 ;  /* 0x3c23d70a03037423 */ /* 0x080fe20000000010 */
[--C-:B------:R-:W-:Y:S02]  /*10fb0*/  DFMA R14, R14, UR8, R18.reuse ;  /* 0x000000080e0e7c2b */ /* 0x100fe40008000012 */
[--C-:B------:R-:W-:Y:S01]  /*10fc0*/  DFMA R10, R10, UR8, R18.reuse ;  /* 0x000000080a0a7c2b */ /* 0x100fe20008000012 */
[-C--:B------:R-:W-:Y:S01]  /*10fd0*/  FFMA R17, R17, R16.reuse, 0.0099999997764825820923 ;  /* 0x3c23d70a11117423 */ /* 0x080fe20000000010 */
[-C--:B------:R-:W-:Y:S01]  /*10fe0*/  FFMA R3, R3, R16.reuse, 0.0099999997764825820923 ;  /* 0x3c23d70a03037423 */ /* 0x080fe20000000010 */
[----:B------:R-:W3:Y:S02]  /*10ff0*/  LDG.E.64.STRONG.SYS R12, desc[UR6][R12.64] ;  /* 0x000000060c0c7981 */ /* 0x000ee4000c1f5b00 */
[-C--:B------:R-:W-:Y:S01]  /*11000*/  FFMA R17, R17, R16.reuse, 0.0099999997764825820923 ;  /* 0x3c23d70a11117423 */ /* 0x080fe20000000010 */
[----:B------:R-:W-:Y:S01]  /*11010*/  FFMA R3, R3, R16, 0.0099999997764825820923 ;  /* 0x3c23d70a03037423 */ /* 0x000fe20000000010 */
[----:B------:R-:W-:-:S02]  /*11020*/  DFMA R14, R14, UR8, R18 ;  /* 0x000000080e0e7c2b */ /* 0x000fc40008000012 */
[----:B------:R-:W-:Y:S01]  /*11030*/  DFMA R10, R10, UR8, R18 ;  /* 0x000000080a0a7c2b */ /* 0x000fe20008000012 */
[-C--:B------:R-:W-:Y:S01]  /*11040*/  FFMA R17, R17, R16.reuse, 0.0099999997764825820923 ;  /* 0x3c23d70a11117423 */ /* 0x080fe20000000010 */
[----:B------:R-:W-:-:S03]  /*11050*/  FFMA R3, R3, R16, 0.0099999997764825820923 ;  /* 0x3c23d70a03037423 */ /* 0x000fc60000000010 */
[-C--:B------:R-:W-:Y:S01]  /*11060*/  FFMA R17, R17, R16.reuse, 0.0099999997764825820923 ;  /* 0x3c23d70a11117423 */ /* 0x080fe20000000010 */
[-C--:B------:R-:W-:Y:S01]  /*11070*/  FFMA R3, R3, R16.reuse, 0.0099999997764825820923 ;  /* 0x3c23d70a03037423 */ /* 0x080fe20000000010 */
[--C-:B------:R-:W-:Y:S02]  /*11080*/  DFMA R14, R14, UR8, R18.reuse ;  /* 0x000000080e0e7c2b */ /* 0x100fe40008000012 */
        /* <DEDUP_REMOVED lines=198> */
[--C-:B------:R-:W-:Y:S01]  /*11cf0*/  DFMA R10, R10, UR8, R18.reuse ;  /* 0x000000080a0a7c2b */ /* 0x100fe20008000012 */
[-C--:B------:R-:W-:Y:S01]  /*11d00*/  FFMA R17, R17, R16.reuse, 0.0099999997764825820923 ;  /* 0x3c23d70a11117423 */ /* 0x080fe20000000010 */
[-C--:B------:R-:W-:Y:S01]  /*11d10*/  FFMA R3, R3, R16.reuse, 0.0099999997764825820923 ;  /* 0x3c23d70a03037423 */ /* 0x080fe20000000010 */
[----:B------:R-:W-:Y:S02]  /*11d20*/  IADD3 R25, PT, PT, R2, R25, RZ ;  /* 0x0000001902197210 */ /* 0x000fe40007ffe0ff */
[-C--:B------:R-:W-:Y:S01]  /*11d30*/  FFMA R17, R17, R16.reuse, 0.0099999997764825820923 ;  /* 0x3c23d70a11117423 */ /* 0x080fe20000000010 */
[----:B------:R-:W-:Y:S01]  /*11d40*/  FFMA R3, R3, R16, 0.0099999997764825820923 ;  /* 0x3c23d70a03037423 */ /* 0x000fe20000000010 */
[----:B------:R-:W-:-:S02]  /*11d50*/  DFMA R14, R14, UR8, R18 ;  /* 0x000000080e0e7c2b */ /* 0x000fc40008000012 */
[--C-:B------:R-:W-:Y:S01]  /*11d60*/  DFMA R10, R10, UR8, R18.reuse ;  /* 0x000000080a0a7c2b */ /* 0x100fe20008000012 */
[-C--:B------:R-:W-:Y:S01]  /*11d70*/  FFMA R17, R17, R16.reuse, 0.0099999997764825820923 ;  /* 0x3c23d70a11117423 */ /* 0x080fe20000000010 */
[----:B------:R-:W-:Y:S01]  /*11d80*/  FFMA R3, R3, R16, 0.0099999997764825820923 ;  /* 0x3c23d70a03037423 */ /* 0x000fe20000000010 */
[----:B------:R-:W-:Y:S02]  /*11d90*/  ISETP.GE.AND P0, PT, R25, R6, PT ;  /* 0x000000061900720c */ /* 0x000fe40003f06270 */
[-C--:B------:R-:W-:Y:S01]  /*11da0*/  FFMA R17, R17, R16.reuse, 0.0099999997764825820923 ;  /* 0x3c23d70a11117423 */ /* 0x080fe20000000010 */
[-C--:B------:R-:W-:Y:S01]  /*11db0*/  FFMA R3, R3, R16.reuse, 0.0099999997764825820923 ;  /* 0x3c23d70a03037423 */ /* 0x080fe20000000010 */
[--C-:B------:R-:W-:Y:S02]  /*11dc0*/  DFMA R14, R14, UR8, R18.reuse ;  /* 0x000000080e0e7c2b */ /* 0x100fe40008000012 */
[----:B------:R-:W-:Y:S02]  /*11dd0*/  DFMA R10, R10, UR8, R18 ;  /* 0x000000080a0a7c2b */ /* 0x000fe40008000012 */
[----:B--2---:R-:W-:Y:S01]  /*11de0*/  DADD R20, R20, R22 ;  /* 0x0000000014147229 */ /* 0x004fe20000000016 */
[-C--:B------:R-:W-:Y:S01]  /*11df0*/  FFMA R17, R17, R16.reuse, 0.0099999997764825820923 ;  /* 0x3c23d70a11117423 */ /* 0x080fe20000000010 */
[----:B------:R-:W-:-:S02]  /*11e00*/  FFMA R3, R3, R16, 0.0099999997764825820923 ;  /* 0x3c23d70a03037423 */ /* 0x000fc40000000010 */
[--C-:B------:R-:W-:Y:S01]  /*11e10*/  DFMA R14, R14, UR8, R18.reuse ;  /* 0x000000080e0e7c2b */ /* 0x100fe20008000012 */
[-C--:B------:R-:W-:Y:S01]  /*11e20*/  FFMA R17, R17, R16.reuse, 0.0099999997764825820923 ;  /* 0x3c23d70a11117423 */ /* 0x080fe20000000010 */
[-C--:B------:R-:W-:Y:S01]  /*11e30*/  FFMA R3, R3, R16.reuse, 0.0099999997764825820923 ;  /* 0x3c23d70a03037423 */ /* 0x080fe20000000010 */
[----:B------:R-:W-:Y:S02]  /*11e40*/  DFMA R10, R10, UR8, R18 ;  /* 0x000000080a0a7c2b */ /* 0x000fe40008000012 */
[----:B---3--:R-:W-:Y:S01]  /*11e50*/  DADD R20, R20, R12 ;  /* 0x0000000014147229 */ /* 0x008fe2000000000c */
[-C--:B------:R-:W-:Y:S01]  /*11e60*/  FFMA R24, R17, R16.reuse, 0.0099999997764825820923 ;  /* 0x3c23d70a11187423 */ /* 0x080fe20000000010 */
[----:B------:R-:W-:Y:S01]  /*11e70*/  FFMA R3, R3, R16, 0.0099999997764825820923 ;  /* 0x3c23d70a03037423 */ /* 0x000fe20000000010 */
[----:B------:R-:W-:Y:S08]  /*11e80*/  @!P0 BRA `(.L_x_3) ;  /* 0xfffffee400188947 */ /* 0x000ff0000383ffff */
[----:B------:R-:W-:Y:S05]  /*11e90*/  BSYNC.RECONVERGENT B1 ;  /* 0x0000000000017941 */ /* 0x000fea0003800200 */
.L_x_2:
[----:B------:R-:W-:-:S07]  /*11ea0*/  MOV R13, R3 ;  /* 0x00000003000d7202 */ /* 0x000fce0000000f00 */
.L_x_1:
[----:B------:R-:W-:Y:S05]  /*11eb0*/  BSYNC.RECONVERGENT B0 ;  /* 0x0000000000007941 */ /* 0x000fea0003800200 */
.L_x_0:
[----:B------:R-:W-:Y:S05]  /*11ec0*/  BRA.U UP0, `(.L_x_4) ;  /* 0xfffffee100e47547 */ /* 0x000fea000b83ffff */
[----:B------:R-:W-:-:S13]  /*11ed0*/  FSETP.GEU.AND P0, PT, R24, RZ, PT ;  /* 0x000000ff1800720b */ /* 0x000fda0003f0e000 */
[----:B------:R-:W-:Y:S05]  /*11ee0*/  @P0 EXIT ;  /* 0x000000000000094d */ /* 0x000fea0003800000 */
[----:B------:R-:W0:Y:S01]  /*11ef0*/  LDC.64 R8, c[0x4][RZ] ;  /* 0x01000000ff087b82 */ /* 0x000e220000000a00 */
[----:B------:R-:W-:Y:S01]  /*11f00*/  DADD R10, R14, R10 ;  /* 0x000000000e0a7229 */ /* 0x000fe2000000000a */
[----:B------:R-:W-:-:S06]  /*11f10*/  FADD R13, R24, R13 ;  /* 0x0000000d180d7221 */ /* 0x000fcc0000000000 */
[----:B------:R-:W1:Y:S08]  /*11f20*/  LDC.64 R2, c[0x4][0x8] ;  /* 0x01000200ff027b82 */ /* 0x000e700000000a00 */
[----:B------:R-:W2:Y:S01]  /*11f30*/  LDC.64 R6, c[0x4][0x10] ;  /* 0x01000400ff067b82 */ /* 0x000ea20000000a00 */
[----:B0-----:R-:W-:Y:S01]  /*11f40*/  IMAD.WIDE R4, R5, 0x8, R8 ;  /* 0x0000000805047825 */ /* 0x001fe200078e0208 */
[----:B-1----:R-:W-:Y:S04]  /*11f50*/  STG.E desc[UR6][R2.64], R13 ;  /* 0x0000000d02007986 */ /* 0x002fe8000c101906 */
[----:B--2---:R-:W-:Y:S04]  /*11f60*/  STG.E.64 desc[UR6][R6.64], R10 ;  /* 0x0000000a06007986 */ /* 0x004fe8000c101b06 */
[----:B------:R-:W-:Y:S01]  /*11f70*/  STG.E.64.STRONG.SYS desc[UR6][R4.64], R20 ;  /* 0x0000001404007986 */ /* 0x000fe2000c115b06 */
[----:B------:R-:W-:Y:S05]  /*11f80*/  EXIT ;  /* 0x000000000000794d */ /* 0x000fea0003800000 */
.L_x_5:
[----:B------:R-:W-:-:S00]  /*11f90*/  BRA `(.L_x_5) ;  /* 0xfffffffc00fc7947 */ /* 0x000fc0000383ffff */
[----:B------:R-:W-:-:S00]  /*11fa0*/  NOP ;  /* 0x0000000000007918 */ /* 0x000fc00000000000 */
        /* <DEDUP_REMOVED lines=13> */
.L_x_6:


//--------------------- .nv.shared.reserved.0     --------------------------
	.section	.nv.shared.reserved.0,"aw",@nobits
	.weak		__nv_reservedSMEM_offset_0_alias
	.size		__nv_reservedSMEM_offset_0_alias, 0, 64
	.other		__nv_reservedSMEM_offset_0_alias,@"STO_CUDA_RESERVED_SHARED STV_DEFAULT"
__nv_reservedSMEM_offset_0_alias:
	.zero		0
	.zero		64


//--------------------- .nv.global                --------------------------
	.section	.nv.global,"aw",@nobits
	.align	8
.nv.global:
	.type		dfma_out,@object
	.size		dfma_out,(sfma_out - dfma_out)
dfma_out:
	.zero		8
	.type		sfma_out,@object
	.size		sfma_out,(ld_arr - sfma_out)
sfma_out:
	.zero		4
	.type		ld_arr,@object
	.size		ld_arr,(.L_0 - ld_arr)
ld_arr:
	.zero		268435456
.L_0:


//--------------------- .nv.constant0.gmem_fp_hammer_kernel --------------------------
	.section	.nv.constant0.gmem_fp_hammer_kernel,"a",@progbits
	.sectionflags	@""
	.align	4
.nv.constant0.gmem_fp_hammer_kernel:
	.zero		896


//--------------------- SYMBOLS --------------------------

	.type		.nv.reservedSmem.offset0,@object
	.size		.nv.reservedSmem.offset0,0x4
